// auto-generated by cutlass_sweep.gemm — config: {"arch": "sm_100", "cluster_m": 1, "cluster_n": 1, "dtype": "bf16", "dtype_b": "bf16", "layout": "nt", "stages": 0, "tile_k": 128, "tile_m": 128, "tile_n": 128}
#include "cutlass/cutlass.h"
#include "cutlass/gemm/collective/collective_builder.hpp"
#include "cutlass/gemm/device/gemm_universal_adapter.h"
#include "cutlass/gemm/kernel/gemm_universal.hpp"
#include "cutlass/epilogue/collective/collective_builder.hpp"

using ElemA = cutlass::bfloat16_t;
using ElemB = cutlass::bfloat16_t;
using ElemCD = cutlass::bfloat16_t;
using Acc  = float;
using TileShape    = cute::Shape<cute::_128, cute::_128, cute::_128>;
using ClusterShape = cute::Shape<cute::_1, cute::_1, cute::_1>;

using CollectiveEpilogue = typename cutlass::epilogue::collective::CollectiveBuilder<
    cutlass::arch::Sm100, cutlass::arch::OpClassTensorOp,
    TileShape, ClusterShape,
    cutlass::epilogue::collective::EpilogueTileAuto,
    Acc, Acc,
    ElemCD, cutlass::layout::RowMajor, 128 / cutlass::sizeof_bits<ElemCD>::value,
    ElemCD, cutlass::layout::RowMajor, 128 / cutlass::sizeof_bits<ElemCD>::value,
    cutlass::epilogue::collective::EpilogueScheduleAuto
  >::CollectiveOp;

using CollectiveMainloop = typename cutlass::gemm::collective::CollectiveBuilder<
    cutlass::arch::Sm100, cutlass::arch::OpClassTensorOp,
    ElemA, cutlass::layout::RowMajor, 128 / cutlass::sizeof_bits<ElemA>::value,
    ElemB, cutlass::layout::ColumnMajor, 128 / cutlass::sizeof_bits<ElemB>::value,
    Acc,
    TileShape, ClusterShape,
    cutlass::gemm::collective::StageCountAutoCarveout<static_cast<int>(sizeof(typename CollectiveEpilogue::SharedStorage))>,
    cutlass::gemm::collective::KernelScheduleAuto
  >::CollectiveOp;

using GemmKernel = cutlass::gemm::kernel::GemmUniversal<
    cute::Shape<int,int,int,int>,
    CollectiveMainloop,
    CollectiveEpilogue
>;
using Gemm = cutlass::gemm::device::GemmUniversalAdapter<GemmKernel>;

// Force the device kernel symbol into the cubin without needing a host main.
auto* _anchor = &cutlass::device_kernel<GemmKernel>;


// ===== COMPILED SASS (sm_100a) =====

	.target	sm_100a

	.elftype	@"ET_EXEC"


//--------------------- .note.nv.tkinfo           --------------------------
	.section	.note.nv.tkinfo,"",@"SHT_NOTE"
	.sectionflags	@"SHF_NOTE_NV_TKINFO"
	.tkinfo
        /*0018*/ 	.word	0x00000002
        /*0030*/ 	.string	""
        /*0030*/ 	.string	"ptxas"
        /*0030*/ 	.string	"Cuda compilation tools, release 13.0, V13.0.88"
        /*0030*/ 	.string	"Build cuda_13.0.r13.0/compiler.36424714_0"
        /*0030*/ 	.string	"-arch sm_100a -m 64 "



//--------------------- .note.nv.cuinfo           --------------------------
	.section	.note.nv.cuinfo,"",@"SHT_NOTE"
	.sectionflags	@"SHF_NOTE_NV_CUINFO"
        /*0018*/ 	.short	0x0002
        /*001a*/ 	.short	0x0064
        /*001c*/ 	.short	0x0082
	.zero		2


//--------------------- .nv.info                  --------------------------
	.section	.nv.info,"",@"SHT_CUDA_INFO"
	.align	4


	//----- nvinfo : EIATTR_REGCOUNT
	.align		4
        /*0000*/ 	.byte	0x04, 0x2f
        /*0002*/ 	.short	(.L_19 - .L_18)
	.align		4
.L_18:
        /*0004*/ 	.word	index@(_ZN7cutlass13device_kernelINS_4gemm6kernel13GemmUniversalIN4cute5tupleIJiiiiEEENS1_10collective13CollectiveMmaINS1_35MainloopSm100TmaUmmaWarpSpecializedILi3ELi2ELi4ENS5_IJNS4_1CILi1EEESB_SB_EEEEENS5_IJNSA_ILi128EEESE_SE_EEENS_10bfloat16_tENS5_IJlSB_lEEESG_SH_NS4_8TiledMMAINS4_8MMA_AtomIJNS4_20SM100_MMA_F16BF16_SSISG_SG_fLi128ELi128ELNS4_4UMMA5MajorE0ELSM_0ELNSL_7ScaleInE0ELSN_0EEEEEENS4_6LayoutISC_NS5_IJNSA_ILi0EEESR_SR_EEEEENS5_IJNS4_10UnderscoreESU_SU_EEEEENS4_13SM90_TMA_LOADENS4_14ComposedLayoutINS4_7SwizzleILi3ELi4ELi3EEENS4_18smem_ptr_flag_bitsILi16EEENSQ_INS5_IJNSA_ILi8EEENSA_ILi64EEEEEENS5_IJS14_SB_EEEEEEEvNS4_8identityESX_S18_vS19_EENS_8epilogue10collective18CollectiveEpilogueINS1B_23Sm100TmaWarpSpecializedILi4ELi2ELi32ELb1ELb0EEEJSF_NS5_IJNSQ_ISE_SB_EENSQ_INSA_ILi32EEESB_EEEEESG_SH_SG_SH_NS1B_6fusion15FusionCallbacksIS1F_NS1K_17LinearCombinationISG_fSG_fLNS_15FloatRoundStyleE2EEESF_S1J_JEEENS4_5SM1004TMEM4LOAD26SM100_TMEM_LOAD_32dp32b32xESX_NSY_INSZ_ILi2ELi4ELi3EEES12_NSQ_INS5_IJS13_S1H_EEENS5_IJS1H_SB_EEEEEEENS4_39AutoVectorizingCopyWithAssumedAlignmentILi128EEENS4_14SM90_TMA_STOREES1Y_S20_S20_EEEvvEEEEvNT_6ParamsE)
        /*0008*/ 	.word	0x0000006e


	//----- nvinfo : EIATTR_FRAME_SIZE
	.align		4
.L_19:
        /*000c*/ 	.byte	0x04, 0x11
        /*000e*/ 	.short	(.L_21 - .L_20)
	.align		4
.L_20:
        /*0010*/ 	.word	index@($__internal_2_$__cuda_sm10x_tcgen05_guardrail_trap_unallocated_columns_being_dealloced)
        /*0014*/ 	.word	0x00000000


	//----- nvinfo : EIATTR_FRAME_SIZE
	.align		4
.L_21:
        /*0018*/ 	.byte	0x04, 0x11
        /*001a*/ 	.short	(.L_23 - .L_22)
	.align		4
.L_22:
        /*001c*/ 	.word	index@($__internal_1_$__cuda_sm10x_tcgen05_guardrail_trap_phase_invalid_during_alloc)
        /*0020*/ 	.word	0x00000000


	//----- nvinfo : EIATTR_FRAME_SIZE
	.align		4
.L_23:
        /*0024*/ 	.byte	0x04, 0x11
        /*0026*/ 	.short	(.L_25 - .L_24)
	.align		4
.L_24:
        /*0028*/ 	.word	index@($__internal_0_$__cuda_sm10x_tcgen05_guardrail_trap_col_being_dealloced_not_returned_by_alloc)
        /*002c*/ 	.word	0x00000000


	//----- nvinfo : EIATTR_FRAME_SIZE
	.align		4
.L_25:
        /*0030*/ 	.byte	0x04, 0x11
        /*0032*/ 	.short	(.L_27 - .L_26)
	.align		4
.L_26:
        /*0034*/ 	.word	index@(_ZN7cutlass13device_kernelINS_4gemm6kernel13GemmUniversalIN4cute5tupleIJiiiiEEENS1_10collective13CollectiveMmaINS1_35MainloopSm100TmaUmmaWarpSpecializedILi3ELi2ELi4ENS5_IJNS4_1CILi1EEESB_SB_EEEEENS5_IJNSA_ILi128EEESE_SE_EEENS_10bfloat16_tENS5_IJlSB_lEEESG_SH_NS4_8TiledMMAINS4_8MMA_AtomIJNS4_20SM100_MMA_F16BF16_SSISG_SG_fLi128ELi128ELNS4_4UMMA5MajorE0ELSM_0ELNSL_7ScaleInE0ELSN_0EEEEEENS4_6LayoutISC_NS5_IJNSA_ILi0EEESR_SR_EEEEENS5_IJNS4_10UnderscoreESU_SU_EEEEENS4_13SM90_TMA_LOADENS4_14ComposedLayoutINS4_7SwizzleILi3ELi4ELi3EEENS4_18smem_ptr_flag_bitsILi16EEENSQ_INS5_IJNSA_ILi8EEENSA_ILi64EEEEEENS5_IJS14_SB_EEEEEEEvNS4_8identityESX_S18_vS19_EENS_8epilogue10collective18CollectiveEpilogueINS1B_23Sm100TmaWarpSpecializedILi4ELi2ELi32ELb1ELb0EEEJSF_NS5_IJNSQ_ISE_SB_EENSQ_INSA_ILi32EEESB_EEEEESG_SH_SG_SH_NS1B_6fusion15FusionCallbacksIS1F_NS1K_17LinearCombinationISG_fSG_fLNS_15FloatRoundStyleE2EEESF_S1J_JEEENS4_5SM1004TMEM4LOAD26SM100_TMEM_LOAD_32dp32b32xESX_NSY_INSZ_ILi2ELi4ELi3EEES12_NSQ_INS5_IJS13_S1H_EEENS5_IJS1H_SB_EEEEEEENS4_39AutoVectorizingCopyWithAssumedAlignmentILi128EEENS4_14SM90_TMA_STOREES1Y_S20_S20_EEEvvEEEEvNT_6ParamsE)
        /*0038*/ 	.word	0x00000000


	//----- nvinfo : EIATTR_MIN_STACK_SIZE
	.align		4
.L_27:
        /*003c*/ 	.byte	0x04, 0x12
        /*003e*/ 	.short	(.L_29 - .L_28)
	.align		4
.L_28:
        /*0040*/ 	.word	index@(_ZN7cutlass13device_kernelINS_4gemm6kernel13GemmUniversalIN4cute5tupleIJiiiiEEENS1_10collective13CollectiveMmaINS1_35MainloopSm100TmaUmmaWarpSpecializedILi3ELi2ELi4ENS5_IJNS4_1CILi1EEESB_SB_EEEEENS5_IJNSA_ILi128EEESE_SE_EEENS_10bfloat16_tENS5_IJlSB_lEEESG_SH_NS4_8TiledMMAINS4_8MMA_AtomIJNS4_20SM100_MMA_F16BF16_SSISG_SG_fLi128ELi128ELNS4_4UMMA5MajorE0ELSM_0ELNSL_7ScaleInE0ELSN_0EEEEEENS4_6LayoutISC_NS5_IJNSA_ILi0EEESR_SR_EEEEENS5_IJNS4_10UnderscoreESU_SU_EEEEENS4_13SM90_TMA_LOADENS4_14ComposedLayoutINS4_7SwizzleILi3ELi4ELi3EEENS4_18smem_ptr_flag_bitsILi16EEENSQ_INS5_IJNSA_ILi8EEENSA_ILi64EEEEEENS5_IJS14_SB_EEEEEEEvNS4_8identityESX_S18_vS19_EENS_8epilogue10collective18CollectiveEpilogueINS1B_23Sm100TmaWarpSpecializedILi4ELi2ELi32ELb1ELb0EEEJSF_NS5_IJNSQ_ISE_SB_EENSQ_INSA_ILi32EEESB_EEEEESG_SH_SG_SH_NS1B_6fusion15FusionCallbacksIS1F_NS1K_17LinearCombinationISG_fSG_fLNS_15FloatRoundStyleE2EEESF_S1J_JEEENS4_5SM1004TMEM4LOAD26SM100_TMEM_LOAD_32dp32b32xESX_NSY_INSZ_ILi2ELi4ELi3EEES12_NSQ_INS5_IJS13_S1H_EEENS5_IJS1H_SB_EEEEEEENS4_39AutoVectorizingCopyWithAssumedAlignmentILi128EEENS4_14SM90_TMA_STOREES1Y_S20_S20_EEEvvEEEEvNT_6ParamsE)
        /*0044*/ 	.word	0x00000000
.L_29:


//--------------------- .nv.compat                --------------------------
	.section	.nv.compat,"",@"SHT_CUDA_COMPAT_INFO"
	.align	4
        /*0000*/ 	.byte	0x02, 0x09, 0x01, 0x00, 0x02, 0x02, 0x02, 0x00, 0x02, 0x05, 0x05, 0x00, 0x03, 0x07, 0x01, 0x01
        /*0010*/ 	.byte	0x02, 0x03, 0x01, 0x00, 0x02, 0x06, 0x01, 0x00, 0x04, 0x0b, 0x08, 0x00, 0x09, 0x00, 0x00, 0x00
        /*0020*/ 	.byte	0x00, 0x00, 0x00, 0x00


//--------------------- .nv.info._ZN7cutlass13device_kernelINS_4gemm6kernel13GemmUniversalIN4cute5tupleIJiiiiEEENS1_10collective13CollectiveMmaINS1_35MainloopSm100TmaUmmaWarpSpecializedILi3ELi2ELi4ENS5_IJNS4_1CILi1EEESB_SB_EEEEENS5_IJNSA_ILi128EEESE_SE_EEENS_10bfloat16_tENS5_IJlSB_lEEESG_SH_NS4_8TiledMMAINS4_8MMA_AtomIJNS4_20SM100_MMA_F16BF16_SSISG_SG_fLi128ELi128ELNS4_4UMMA5MajorE0ELSM_0ELNSL_7ScaleInE0ELSN_0EEEEEENS4_6LayoutISC_NS5_IJNSA_ILi0EEESR_SR_EEEEENS5_IJNS4_10UnderscoreESU_SU_EEEEENS4_13SM90_TMA_LOADENS4_14ComposedLayoutINS4_7SwizzleILi3ELi4ELi3EEENS4_18smem_ptr_flag_bitsILi16EEENSQ_INS5_IJNSA_ILi8EEENSA_ILi64EEEEEENS5_IJS14_SB_EEEEEEEvNS4_8identityESX_S18_vS19_EENS_8epilogue10collective18CollectiveEpilogueINS1B_23Sm100TmaWarpSpecializedILi4ELi2ELi32ELb1ELb0EEEJSF_NS5_IJNSQ_ISE_SB_EENSQ_INSA_ILi32EEESB_EEEEESG_SH_SG_SH_NS1B_6fusion15FusionCallbacksIS1F_NS1K_17LinearCombinationISG_fSG_fLNS_15FloatRoundStyleE2EEESF_S1J_JEEENS4_5SM1004TMEM4LOAD26SM100_TMEM_LOAD_32dp32b32xESX_NSY_INSZ_ILi2ELi4ELi3EEES12_NSQ_INS5_IJS13_S1H_EEENS5_IJS1H_SB_EEEEEEENS4_39AutoVectorizingCopyWithAssumedAlignmentILi128EEENS4_14SM90_TMA_STOREES1Y_S20_S20_EEEvvEEEEvNT_6ParamsE --------------------------
	.section	.nv.info._ZN7cutlass13device_kernelINS_4gemm6kernel13GemmUniversalIN4cute5tupleIJiiiiEEENS1_10collective13CollectiveMmaINS1_35MainloopSm100TmaUmmaWarpSpecializedILi3ELi2ELi4ENS5_IJNS4_1CILi1EEESB_SB_EEEEENS5_IJNSA_ILi128EEESE_SE_EEENS_10bfloat16_tENS5_IJlSB_lEEESG_SH_NS4_8TiledMMAINS4_8MMA_AtomIJNS4_20SM100_MMA_F16BF16_SSISG_SG_fLi128ELi128ELNS4_4UMMA5MajorE0ELSM_0ELNSL_7ScaleInE0ELSN_0EEEEEENS4_6LayoutISC_NS5_IJNSA_ILi0EEESR_SR_EEEEENS5_IJNS4_10UnderscoreESU_SU_EEEEENS4_13SM90_TMA_LOADENS4_14ComposedLayoutINS4_7SwizzleILi3ELi4ELi3EEENS4_18smem_ptr_flag_bitsILi16EEENSQ_INS5_IJNSA_ILi8EEENSA_ILi64EEEEEENS5_IJS14_SB_EEEEEEEvNS4_8identityESX_S18_vS19_EENS_8epilogue10collective18CollectiveEpilogueINS1B_23Sm100TmaWarpSpecializedILi4ELi2ELi32ELb1ELb0EEEJSF_NS5_IJNSQ_ISE_SB_EENSQ_INSA_ILi32EEESB_EEEEESG_SH_SG_SH_NS1B_6fusion15FusionCallbacksIS1F_NS1K_17LinearCombinationISG_fSG_fLNS_15FloatRoundStyleE2EEESF_S1J_JEEENS4_5SM1004TMEM4LOAD26SM100_TMEM_LOAD_32dp32b32xESX_NSY_INSZ_ILi2ELi4ELi3EEES12_NSQ_INS5_IJS13_S1H_EEENS5_IJS1H_SB_EEEEEEENS4_39AutoVectorizingCopyWithAssumedAlignmentILi128EEENS4_14SM90_TMA_STOREES1Y_S20_S20_EEEvvEEEEvNT_6ParamsE,"",@"SHT_CUDA_INFO"
	.sectionflags	@""
	.align	4


	//----- nvinfo : EIATTR_CUDA_API_VERSION
	.align		4
        /*0000*/ 	.byte	0x04, 0x37
        /*0002*/ 	.short	(.L_31 - .L_30)
.L_30:
        /*0004*/ 	.word	0x00000082


	//----- nvinfo : EIATTR_KPARAM_INFO
	.align		4
.L_31:
        /*0008*/ 	.byte	0x04, 0x17
        /*000a*/ 	.short	(.L_33 - .L_32)
.L_32:
        /*000c*/ 	.word	0x00000000
        /*0010*/ 	.short	0x0000
        /*0012*/ 	.short	0x0000
        /*0014*/ 	.byte	0x00, 0xf0, 0x01, 0x20


	//----- nvinfo : EIATTR_AT_ENTRY_FRAGMENTS
	.align		4
.L_33:
        /*0018*/ 	.byte	0x04, 0x4f
        /*001a*/ 	.short	(.L_35 - .L_34)


	//   ....[0]....
.L_34:
        /*001c*/ 	.word	0x00000006


	//----- nvinfo : EIATTR_RESERVED_SMEM_USED
	.align		4
.L_35:
        /*0020*/ 	.byte	0x01, 0x41
	.zero		2


	//----- nvinfo : EIATTR_SPARSE_MMA_MASK
	.align		4
        /*0024*/ 	.byte	0x03, 0x50
        /*0026*/ 	.short	0x0000


	//----- nvinfo : EIATTR_TCGEN05_1CTA_USED
	.align		4
        /*0028*/ 	.byte	0x01, 0x51
	.zero		2


	//----- nvinfo : EIATTR_MAXREG_COUNT
	.align		4
        /*002c*/ 	.byte	0x03, 0x1b
        /*002e*/ 	.short	0x00ff


	//----- nvinfo : EIATTR_NUM_BARRIERS
	.align		4
        /*0030*/ 	.byte	0x02, 0x4c
        /*0032*/ 	.byte	0x07
	.zero		1


	//----- nvinfo : EIATTR_EXTERNS
	.align		4
        /*0034*/ 	.byte	0x04, 0x0f
        /*0036*/ 	.short	(.L_37 - .L_36)


	//   ....[0]....
	.align		4
.L_36:
        /*0038*/ 	.word	index@(__assertfail)


	//----- nvinfo : EIATTR_MERCURY_ISA_VERSION
	.align		4
.L_37:
        /*003c*/ 	.byte	0x03, 0x5f
        /*003e*/ 	.short	0x0101


	//----- nvinfo : EIATTR_INT_WARP_WIDE_INSTR_OFFSETS
	.align		4
        /*0040*/ 	.byte	0x04, 0x31
        /*0042*/ 	.short	(.L_39 - .L_38)


	//   ....[0]....
.L_38:
        /*0044*/ 	.word	0x00001f00


	//   ....[1]....
        /*0048*/ 	.word	0x00003a70


	//   ....[2]....
        /*004c*/ 	.word	0x00003aa0


	//   ....[3]....
        /*0050*/ 	.word	0x00003af0


	//   ....[4]....
        /*0054*/ 	.word	0x00004410


	//   ....[5]....
        /*0058*/ 	.word	0x00004470


	//   ....[6]....
        /*005c*/ 	.word	0x00004550


	//   ....[7]....
        /*0060*/ 	.word	0x000045c0


	//   ....[8]....
        /*0064*/ 	.word	0x000046d0


	//   ....[9]....
        /*0068*/ 	.word	0x00004760


	//   ....[10]....
        /*006c*/ 	.word	0x00004930


	//   ....[11]....
        /*0070*/ 	.word	0x00004a90


	//----- nvinfo : EIATTR_COOP_GROUP_MASK_REGIDS
	.align		4
.L_39:
        /*0074*/ 	.byte	0x04, 0x29
        /*0076*/ 	.short	(.L_41 - .L_40)


	//   ....[0]....
.L_40:
        /*0078*/ 	.word	0xffffffff


	//   ....[1]....
        /*007c*/ 	.word	0xffffffff


	//   ....[2]....
        /*0080*/ 	.word	0xffffffff


	//   ....[3]....
        /*0084*/ 	.word	0xffffffff


	//   ....[4]....
        /*0088*/ 	.word	0xffffffff


	//   ....[5]....
        /*008c*/ 	.word	0xffffffff


	//   ....[6]....
        /*0090*/ 	.word	0xffffffff


	//   ....[7]....
        /*0094*/ 	.word	0xffffffff


	//   ....[8]....
        /*0098*/ 	.word	0xffffffff


	//   ....[9]....
        /*009c*/ 	.word	0xffffffff


	//   ....[10]....
        /*00a0*/ 	.word	0xffffffff


	//   ....[11]....
        /*00a4*/ 	.word	0xffffffff


	//   ....[12]....
        /*00a8*/ 	.word	0xffffffff


	//----- nvinfo : EIATTR_COOP_GROUP_INSTR_OFFSETS
	.align		4
.L_41:
        /*00ac*/ 	.byte	0x04, 0x28
        /*00ae*/ 	.short	(.L_43 - .L_42)


	//   ....[0]....
.L_42:
        /*00b0*/ 	.word	0x00000090


	//   ....[1]....
        /*00b4*/ 	.word	0x000004d0


	//   ....[2]....
        /*00b8*/ 	.word	0x00000620


	//   ....[3]....
        /*00bc*/ 	.word	0x000007c0


	//   ....[4]....
        /*00c0*/ 	.word	0x000008c0


	//   ....[5]....
        /*00c4*/ 	.word	0x00000a30


	//   ....[6]....
        /*00c8*/ 	.word	0x00000bd0


	//   ....[7]....
        /*00cc*/ 	.word	0x00001de0


	//   ....[8]....
        /*00d0*/ 	.word	0x00002b30


	//   ....[9]....
        /*00d4*/ 	.word	0x00002d40


	//   ....[10]....
        /*00d8*/ 	.word	0x00002d70


	//   ....[11]....
        /*00dc*/ 	.word	0x00003960


	//   ....[12]....
        /*00e0*/ 	.word	0x00003b90


	//----- nvinfo : EIATTR_VRC_CTA_INIT_COUNT
	.align		4
.L_43:
        /*00e4*/ 	.byte	0x02, 0x4a
        /*00e6*/ 	.byte	0x80
	.zero		1


	//----- nvinfo : EIATTR_SYSCALL_OFFSETS
	.align		4
        /*00e8*/ 	.byte	0x04, 0x46
        /*00ea*/ 	.short	(.L_45 - .L_44)


	//   ....[0]....
.L_44:
        /*00ec*/ 	.word	0x00005510


	//   ....[1]....
        /*00f0*/ 	.word	0x00005600


	//   ....[2]....
        /*00f4*/ 	.word	0x00005d70


	//   ....[3]....
        /*00f8*/ 	.word	0x000069f0


	//   ....[4]....
        /*00fc*/ 	.word	0x00007640


	//   ....[5]....
        /*0100*/ 	.word	0x00008290


	//----- nvinfo : EIATTR_MBARRIER_INSTR_OFFSETS
	.align		4
.L_45:
        /*0104*/ 	.byte	0x04, 0x39
        /*0106*/ 	.short	(.L_47 - .L_46)


	//   ....[0]....
.L_46:
        /*0108*/ 	.word	0x000005b0
        /*010c*/ 	.word	0x000000ff
        /*0110*/ 	.word	0x00000000
        /*0114*/ 	.short	0x0100
        /*0116*/ 	.byte	0x05
	.zero		1


	//   ....[1]....
        /*0118*/ 	.word	0x000005c0
        /*011c*/ 	.word	0x000000ff
        /*0120*/ 	.word	0x00000018
        /*0124*/ 	.short	0x0100
        /*0126*/ 	.byte	0x05
	.zero		1


	//   ....[2]....
        /*0128*/ 	.word	0x000005d0
        /*012c*/ 	.word	0x000000ff
        /*0130*/ 	.word	0x00000008
        /*0134*/ 	.short	0x0100
        /*0136*/ 	.byte	0x05
	.zero		1


	//   ....[3]....
        /*0138*/ 	.word	0x000005e0
        /*013c*/ 	.word	0x000000ff
        /*0140*/ 	.word	0x00000020
        /*0144*/ 	.short	0x0100
        /*0146*/ 	.byte	0x05
	.zero		1


	//   ....[4]....
        /*0148*/ 	.word	0x000005f0
        /*014c*/ 	.word	0x000000ff
        /*0150*/ 	.word	0x00000010
        /*0154*/ 	.short	0x0100
        /*0156*/ 	.byte	0x05
	.zero		1


	//   ....[5]....
        /*0158*/ 	.word	0x00000600
        /*015c*/ 	.word	0x000000ff
        /*0160*/ 	.word	0x00000028
        /*0164*/ 	.short	0x0100
        /*0166*/ 	.byte	0x05
	.zero		1


	//   ....[6]....
        /*0168*/ 	.word	0x00000730
        /*016c*/ 	.word	0x000000ff
        /*0170*/ 	.word	0x00000030
        /*0174*/ 	.short	0x0100
        /*0176*/ 	.byte	0x07
	.zero		1


	//   ....[7]....
        /*0178*/ 	.word	0x00000740
        /*017c*/ 	.word	0x000000ff
        /*0180*/ 	.word	0x00000050
        /*0184*/ 	.short	0x0100
        /*0186*/ 	.byte	0x07
	.zero		1


	//   ....[8]....
        /*0188*/ 	.word	0x00000750
        /*018c*/ 	.word	0x000000ff
        /*0190*/ 	.word	0x00000038
        /*0194*/ 	.short	0x0100
        /*0196*/ 	.byte	0x07
	.zero		1


	//   ....[9]....
        /*0198*/ 	.word	0x00000760
        /*019c*/ 	.word	0x000000ff
        /*01a0*/ 	.word	0x00000058
        /*01a4*/ 	.short	0x0100
        /*01a6*/ 	.byte	0x07
	.zero		1


	//   ....[10]....
        /*01a8*/ 	.word	0x00000770
        /*01ac*/ 	.word	0x000000ff
        /*01b0*/ 	.word	0x00000040
        /*01b4*/ 	.short	0x0100
        /*01b6*/ 	.byte	0x07
	.zero		1


	//   ....[11]....
        /*01b8*/ 	.word	0x00000780
        /*01bc*/ 	.word	0x000000ff
        /*01c0*/ 	.word	0x00000060
        /*01c4*/ 	.short	0x0100
        /*01c6*/ 	.byte	0x07
	.zero		1


	//   ....[12]....
        /*01c8*/ 	.word	0x00000790
        /*01cc*/ 	.word	0x000000ff
        /*01d0*/ 	.word	0x00000048
        /*01d4*/ 	.short	0x0100
        /*01d6*/ 	.byte	0x07
	.zero		1


	//   ....[13]....
        /*01d8*/ 	.word	0x000007a0
        /*01dc*/ 	.word	0x000000ff
        /*01e0*/ 	.word	0x00000068
        /*01e4*/ 	.short	0x0100
        /*01e6*/ 	.byte	0x07
	.zero		1


	//   ....[14]....
        /*01e8*/ 	.word	0x00000890
        /*01ec*/ 	.word	0x000000ff
        /*01f0*/ 	.word	0x00000070
        /*01f4*/ 	.short	0x0100
        /*01f6*/ 	.byte	0x05
	.zero		1


	//   ....[15]....
        /*01f8*/ 	.word	0x000008a0
        /*01fc*/ 	.word	0x000000ff
        /*0200*/ 	.word	0x00000078
        /*0204*/ 	.short	0x0100
        /*0206*/ 	.byte	0x05
	.zero		1


	//   ....[16]....
        /*0208*/ 	.word	0x000009e0
        /*020c*/ 	.word	0x000000ff
        /*0210*/ 	.word	0x00000080
        /*0214*/ 	.short	0x0100
        /*0216*/ 	.byte	0x05
	.zero		1


	//   ....[17]....
        /*0218*/ 	.word	0x000009f0
        /*021c*/ 	.word	0x000000ff
        /*0220*/ 	.word	0x00000090
        /*0224*/ 	.short	0x0100
        /*0226*/ 	.byte	0x05
	.zero		1


	//   ....[18]....
        /*0228*/ 	.word	0x00000a00
        /*022c*/ 	.word	0x000000ff
        /*0230*/ 	.word	0x00000088
        /*0234*/ 	.short	0x0100
        /*0236*/ 	.byte	0x05
	.zero		1


	//   ....[19]....
        /*0238*/ 	.word	0x00000a10
        /*023c*/ 	.word	0x000000ff
        /*0240*/ 	.word	0x00000098
        /*0244*/ 	.short	0x0100
        /*0246*/ 	.byte	0x05
	.zero		1


	//   ....[20]....
        /*0248*/ 	.word	0x00000b40
        /*024c*/ 	.word	0x000000ff
        /*0250*/ 	.word	0x000000a0
        /*0254*/ 	.short	0x0100
        /*0256*/ 	.byte	0x07
	.zero		1


	//   ....[21]....
        /*0258*/ 	.word	0x00000b50
        /*025c*/ 	.word	0x000000ff
        /*0260*/ 	.word	0x000000c0
        /*0264*/ 	.short	0x0100
        /*0266*/ 	.byte	0x07
	.zero		1


	//   ....[22]....
        /*0268*/ 	.word	0x00000b60
        /*026c*/ 	.word	0x000000ff
        /*0270*/ 	.word	0x000000a8
        /*0274*/ 	.short	0x0100
        /*0276*/ 	.byte	0x07
	.zero		1


	//   ....[23]....
        /*0278*/ 	.word	0x00000b70
        /*027c*/ 	.word	0x000000ff
        /*0280*/ 	.word	0x000000c8
        /*0284*/ 	.short	0x0100
        /*0286*/ 	.byte	0x07
	.zero		1


	//   ....[24]....
        /*0288*/ 	.word	0x00000b80
        /*028c*/ 	.word	0x000000ff
        /*0290*/ 	.word	0x000000b0
        /*0294*/ 	.short	0x0100
        /*0296*/ 	.byte	0x07
	.zero		1


	//   ....[25]....
        /*0298*/ 	.word	0x00000b90
        /*029c*/ 	.word	0x000000ff
        /*02a0*/ 	.word	0x000000d0
        /*02a4*/ 	.short	0x0100
        /*02a6*/ 	.byte	0x07
	.zero		1


	//   ....[26]....
        /*02a8*/ 	.word	0x00000ba0
        /*02ac*/ 	.word	0x000000ff
        /*02b0*/ 	.word	0x000000b8
        /*02b4*/ 	.short	0x0100
        /*02b6*/ 	.byte	0x07
	.zero		1


	//   ....[27]....
        /*02b8*/ 	.word	0x00000bb0
        /*02bc*/ 	.word	0x000000ff
        /*02c0*/ 	.word	0x000000d8
        /*02c4*/ 	.short	0x0100
        /*02c6*/ 	.byte	0x07
	.zero		1


	//   ....[28]....
        /*02c8*/ 	.word	0x00000ca0
        /*02cc*/ 	.word	0x000000ff
        /*02d0*/ 	.word	0x000000e0
        /*02d4*/ 	.short	0x0100
        /*02d6*/ 	.byte	0x05
	.zero		1


	//   ....[29]....
        /*02d8*/ 	.word	0x00000cb0
        /*02dc*/ 	.word	0x000000ff
        /*02e0*/ 	.word	0x000000f0
        /*02e4*/ 	.short	0x0100
        /*02e6*/ 	.byte	0x05
	.zero		1


	//   ....[30]....
        /*02e8*/ 	.word	0x00000cc0
        /*02ec*/ 	.word	0x000000ff
        /*02f0*/ 	.word	0x000000e8
        /*02f4*/ 	.short	0x0100
        /*02f6*/ 	.byte	0x05
	.zero		1


	//   ....[31]....
        /*02f8*/ 	.word	0x00000cd0
        /*02fc*/ 	.word	0x000000ff
        /*0300*/ 	.word	0x000000f8
        /*0304*/ 	.short	0x0100
        /*0306*/ 	.byte	0x05
	.zero		1


	//   ....[32]....
        /*0308*/ 	.word	0x000015a0
        /*030c*/ 	.word	0x00000002
        /*0310*/ 	.word	0x000000f0
        /*0314*/ 	.short	0x010a
        /*0316*/ 	.byte	0xff
	.zero		1


	//   ....[33]....
        /*0318*/ 	.word	0x000015d0
        /*031c*/ 	.word	0x00000002
        /*0320*/ 	.word	0x000000e0
        /*0324*/ 	.short	0x0101
        /*0326*/ 	.byte	0xff
	.zero		1


	//   ....[34]....
        /*0328*/ 	.word	0x000016a0
        /*032c*/ 	.word	0x000000ff
        /*0330*/ 	.word	0x00000018
        /*0334*/ 	.short	0x010a
        /*0336*/ 	.byte	0x08
	.zero		1


	//   ....[35]....
        /*0338*/ 	.word	0x00001740
        /*033c*/ 	.word	0x000000ff
        /*0340*/ 	.word	0x00000018
        /*0344*/ 	.short	0x010a
        /*0346*/ 	.byte	0x21
	.zero		1


	//   ....[36]....
        /*0348*/ 	.word	0x00001890
        /*034c*/ 	.word	0x000000ff
        /*0350*/ 	.word	0x00000018
        /*0354*/ 	.short	0x010a
        /*0356*/ 	.byte	0x08
	.zero		1


	//   ....[37]....
        /*0358*/ 	.word	0x00001a50
        /*035c*/ 	.word	0x000000ff
        /*0360*/ 	.word	0x00000078
        /*0364*/ 	.short	0x0101
        /*0366*/ 	.byte	0x04
	.zero		1


	//   ....[38]....
        /*0368*/ 	.word	0x00001a70
        /*036c*/ 	.word	0x000000ff
        /*0370*/ 	.word	0x00000018
        /*0374*/ 	.short	0x010a
        /*0376*/ 	.byte	0x08
	.zero		1


	//   ....[39]....
        /*0378*/ 	.word	0x00001af0
        /*037c*/ 	.word	0x000000ff
        /*0380*/ 	.word	0x00000018
        /*0384*/ 	.short	0x010a
        /*0386*/ 	.byte	0x21
	.zero		1


	//   ....[40]....
        /*0388*/ 	.word	0x00001c40
        /*038c*/ 	.word	0x000000ff
        /*0390*/ 	.word	0x00000018
        /*0394*/ 	.short	0x010a
        /*0396*/ 	.byte	0x08
	.zero		1


	//   ....[41]....
        /*0398*/ 	.word	0x00001e10
        /*039c*/ 	.word	0x00000002
        /*03a0*/ 	.word	0x00000080
        /*03a4*/ 	.short	0x010a
        /*03a6*/ 	.byte	0xff
	.zero		1


	//   ....[42]....
        /*03a8*/ 	.word	0x00001ed0
        /*03ac*/ 	.word	0x00000002
        /*03b0*/ 	.word	0x00000000
        /*03b4*/ 	.short	0x0101
        /*03b6*/ 	.byte	0xff
	.zero		1


	//   ....[43]....
        /*03b8*/ 	.word	0x00002430
        /*03bc*/ 	.word	0x000000ff
        /*03c0*/ 	.word	0x00000000
        /*03c4*/ 	.short	0x010a
        /*03c6*/ 	.byte	0x05
	.zero		1


	//   ....[44]....
        /*03c8*/ 	.word	0x000024c0
        /*03cc*/ 	.word	0x000000ff
        /*03d0*/ 	.word	0x00000000
        /*03d4*/ 	.short	0x010a
        /*03d6*/ 	.byte	0x05
	.zero		1


	//   ....[45]....
        /*03d8*/ 	.word	0x00002560
        /*03dc*/ 	.word	0x00000000
        /*03e0*/ 	.word	0x00000000
        /*03e4*/ 	.short	0x010a
        /*03e6*/ 	.byte	0xff
	.zero		1


	//   ....[46]....
        /*03e8*/ 	.word	0x00002680
        /*03ec*/ 	.word	0x00000000
        /*03f0*/ 	.word	0x000000e0
        /*03f4*/ 	.short	0x010a
        /*03f6*/ 	.byte	0xff
	.zero		1


	//   ....[47]....
        /*03f8*/ 	.word	0x000026f0
        /*03fc*/ 	.word	0x00000000
        /*0400*/ 	.word	0x00000000
        /*0404*/ 	.short	0x0101
        /*0406*/ 	.byte	0xff
	.zero		1


	//   ....[48]....
        /*0408*/ 	.word	0x00002710
        /*040c*/ 	.word	0x000000ff
        /*0410*/ 	.word	0x00000090
        /*0414*/ 	.short	0x010a
        /*0416*/ 	.byte	0x05
	.zero		1


	//   ....[49]....
        /*0418*/ 	.word	0x00002830
        /*041c*/ 	.word	0x00000000
        /*0420*/ 	.word	0x00000080
        /*0424*/ 	.short	0x010a
        /*0426*/ 	.byte	0xff
	.zero		1


	//   ....[50]....
        /*0428*/ 	.word	0x00002930
        /*042c*/ 	.word	0x00000000
        /*0430*/ 	.word	0x00000000
        /*0434*/ 	.short	0x0101
        /*0436*/ 	.byte	0xff
	.zero		1


	//   ....[51]....
        /*0438*/ 	.word	0x000029c0
        /*043c*/ 	.word	0x000000ff
        /*0440*/ 	.word	0x00000090
        /*0444*/ 	.short	0x0106
        /*0446*/ 	.byte	0x05
	.zero		1


	//   ....[52]....
        /*0448*/ 	.word	0x000029e0
        /*044c*/ 	.word	0x000000ff
        /*0450*/ 	.word	0x00000090
        /*0454*/ 	.short	0x010a
        /*0456*/ 	.byte	0x05
	.zero		1


	//   ....[53]....
        /*0458*/ 	.word	0x00002a70
        /*045c*/ 	.word	0x000000ff
        /*0460*/ 	.word	0x00000090
        /*0464*/ 	.short	0x0106
        /*0466*/ 	.byte	0x04
	.zero		1


	//   ....[54]....
        /*0468*/ 	.word	0x00002ab0
        /*046c*/ 	.word	0x00000000
        /*0470*/ 	.word	0x00000090
        /*0474*/ 	.short	0x010a
        /*0476*/ 	.byte	0xff
	.zero		1


	//   ....[55]....
        /*0478*/ 	.word	0x00003070
        /*047c*/ 	.word	0x00000000
        /*0480*/ 	.word	0x00000080
        /*0484*/ 	.short	0x010a
        /*0486*/ 	.byte	0xff
	.zero		1


	//   ....[56]....
        /*0488*/ 	.word	0x00003170
        /*048c*/ 	.word	0x00000003
        /*0490*/ 	.word	0x00000000
        /*0494*/ 	.short	0x0101
        /*0496*/ 	.byte	0xff
	.zero		1


	//   ....[57]....
        /*0498*/ 	.word	0x00003180
        /*049c*/ 	.word	0x000000ff
        /*04a0*/ 	.word	0x00000000
        /*04a4*/ 	.short	0x010a
        /*04a6*/ 	.byte	0x07
	.zero		1


	//   ....[58]....
        /*04a8*/ 	.word	0x000031b0
        /*04ac*/ 	.word	0x000000ff
        /*04b0*/ 	.word	0x000000c0
        /*04b4*/ 	.short	0x010a
        /*04b6*/ 	.byte	0x06
	.zero		1


	//   ....[59]....
        /*04b8*/ 	.word	0x00003280
        /*04bc*/ 	.word	0x000000ff
        /*04c0*/ 	.word	0x00000000
        /*04c4*/ 	.short	0x010a
        /*04c6*/ 	.byte	0x0b
	.zero		1


	//   ....[60]....
        /*04c8*/ 	.word	0x000033b0
        /*04cc*/ 	.word	0x000000ff
        /*04d0*/ 	.word	0x00000000
        /*04d4*/ 	.short	0x010a
        /*04d6*/ 	.byte	0x22
	.zero		1


	//   ....[61]....
        /*04d8*/ 	.word	0x00003790
        /*04dc*/ 	.word	0x000000ff
        /*04e0*/ 	.word	0x00000000
        /*04e4*/ 	.short	0x010a
        /*04e6*/ 	.byte	0x06
	.zero		1


	//   ....[62]....
        /*04e8*/ 	.word	0x00003820
        /*04ec*/ 	.word	0x000000ff
        /*04f0*/ 	.word	0x00000000
        /*04f4*/ 	.short	0x010a
        /*04f6*/ 	.byte	0x06
	.zero		1


	//   ....[63]....
        /*04f8*/ 	.word	0x000038b0
        /*04fc*/ 	.word	0x000000ff
        /*0500*/ 	.word	0x00000000
        /*0504*/ 	.short	0x010a
        /*0506*/ 	.byte	0x06
	.zero		1


	//   ....[64]....
        /*0508*/ 	.word	0x00003940
        /*050c*/ 	.word	0x000000ff
        /*0510*/ 	.word	0x00000000
        /*0514*/ 	.short	0x010a
        /*0516*/ 	.byte	0x07
	.zero		1


	//   ....[65]....
        /*0518*/ 	.word	0x00003dc0
        /*051c*/ 	.word	0x00000000
        /*0520*/ 	.word	0x00000080
        /*0524*/ 	.short	0x010a
        /*0526*/ 	.byte	0xff
	.zero		1


	//   ....[66]....
        /*0528*/ 	.word	0x00003e80
        /*052c*/ 	.word	0x00000000
        /*0530*/ 	.word	0x00000000
        /*0534*/ 	.short	0x0101
        /*0536*/ 	.byte	0xff
	.zero		1


	//   ....[67]....
        /*0538*/ 	.word	0x000041a0
        /*053c*/ 	.word	0x000000ff
        /*0540*/ 	.word	0x00000078
        /*0544*/ 	.short	0x010a
        /*0546*/ 	.byte	0x07
	.zero		1


	//   ....[68]....
        /*0548*/ 	.word	0x00004390
        /*054c*/ 	.word	0x000000ff
        /*0550*/ 	.word	0x00000050
        /*0554*/ 	.short	0x010a
        /*0556*/ 	.byte	0x07
	.zero		1


	//   ....[69]....
        /*0558*/ 	.word	0x00004500
        /*055c*/ 	.word	0x000000ff
        /*0560*/ 	.word	0x00000030
        /*0564*/ 	.short	0x010b
        /*0566*/ 	.byte	0x07
	.zero		1


	//   ....[70]....
        /*0568*/ 	.word	0x00004510
        /*056c*/ 	.word	0x000000ff
        /*0570*/ 	.word	0x00000000
        /*0574*/ 	.short	0x0101
        /*0576*/ 	.byte	0x08
	.zero		1


	//   ....[71]....
        /*0578*/ 	.word	0x00004520
        /*057c*/ 	.word	0x000000ff
        /*0580*/ 	.word	0x00000058
        /*0584*/ 	.short	0x010a
        /*0586*/ 	.byte	0x07
	.zero		1


	//   ....[72]....
        /*0588*/ 	.word	0x00004670
        /*058c*/ 	.word	0x000000ff
        /*0590*/ 	.word	0x00000038
        /*0594*/ 	.short	0x010b
        /*0596*/ 	.byte	0x07
	.zero		1


	//   ....[73]....
        /*0598*/ 	.word	0x00004680
        /*059c*/ 	.word	0x000000ff
        /*05a0*/ 	.word	0x00000000
        /*05a4*/ 	.short	0x0101
        /*05a6*/ 	.byte	0x08
	.zero		1


	//   ....[74]....
        /*05a8*/ 	.word	0x00004690
        /*05ac*/ 	.word	0x000000ff
        /*05b0*/ 	.word	0x00000060
        /*05b4*/ 	.short	0x010a
        /*05b6*/ 	.byte	0x07
	.zero		1


	//   ....[75]....
        /*05b8*/ 	.word	0x00004810
        /*05bc*/ 	.word	0x000000ff
        /*05c0*/ 	.word	0x00000040
        /*05c4*/ 	.short	0x010b
        /*05c6*/ 	.byte	0x07
	.zero		1


	//   ....[76]....
        /*05c8*/ 	.word	0x00004850
        /*05cc*/ 	.word	0x000000ff
        /*05d0*/ 	.word	0x00000000
        /*05d4*/ 	.short	0x0101
        /*05d6*/ 	.byte	0x08
	.zero		1


	//   ....[77]....
        /*05d8*/ 	.word	0x00004890
        /*05dc*/ 	.word	0x000000ff
        /*05e0*/ 	.word	0x00000068
        /*05e4*/ 	.short	0x010a
        /*05e6*/ 	.byte	0x07
	.zero		1


	//   ....[78]....
        /*05e8*/ 	.word	0x00004ad0
        /*05ec*/ 	.word	0x000000ff
        /*05f0*/ 	.word	0x00000048
        /*05f4*/ 	.short	0x010b
        /*05f6*/ 	.byte	0x07
	.zero		1


	//   ....[79]....
        /*05f8*/ 	.word	0x00004af0
        /*05fc*/ 	.word	0x000000ff
        /*0600*/ 	.word	0x00000000
        /*0604*/ 	.short	0x0101
        /*0606*/ 	.byte	0x0d
	.zero		1


	//   ....[80]....
        /*0608*/ 	.word	0x00004b20
        /*060c*/ 	.word	0x000000ff
        /*0610*/ 	.word	0x00000050
        /*0614*/ 	.short	0x010a
        /*0616*/ 	.byte	0x07
	.zero		1


	//   ....[81]....
        /*0618*/ 	.word	0x00004b40
        /*061c*/ 	.word	0x000000ff
        /*0620*/ 	.word	0x00000058
        /*0624*/ 	.short	0x010a
        /*0626*/ 	.byte	0x07
	.zero		1


	//   ....[82]....
        /*0628*/ 	.word	0x00004b60
        /*062c*/ 	.word	0x000000ff
        /*0630*/ 	.word	0x00000060
        /*0634*/ 	.short	0x010a
        /*0636*/ 	.byte	0x07
	.zero		1


	//   ....[83]....
        /*0638*/ 	.word	0x00004ba0
        /*063c*/ 	.word	0x00000000
        /*0640*/ 	.word	0x00000068
        /*0644*/ 	.short	0x010a
        /*0646*/ 	.byte	0xff
	.zero		1


	//   ....[84]....
        /*0648*/ 	.word	0x00004ed0
        /*064c*/ 	.word	0x00000000
        /*0650*/ 	.word	0x00000080
        /*0654*/ 	.short	0x010a
        /*0656*/ 	.byte	0xff
	.zero		1


	//   ....[85]....
        /*0658*/ 	.word	0x00004fe0
        /*065c*/ 	.word	0x00000000
        /*0660*/ 	.word	0x00000000
        /*0664*/ 	.short	0x0101
        /*0666*/ 	.byte	0xff
	.zero		1


	//   ....[86]....
        /*0668*/ 	.word	0x00005a30
        /*066c*/ 	.word	0x000000ff
        /*0670*/ 	.word	0x00000030
        /*0674*/ 	.short	0x010a
        /*0676*/ 	.byte	0x30
	.zero		1


	//   ....[87]....
        /*0678*/ 	.word	0x00005a70
        /*067c*/ 	.word	0x00000040
        /*0680*/ 	.word	0x000000a0
        /*0684*/ 	.short	0x010a
        /*0686*/ 	.byte	0xff
	.zero		1


	//   ....[88]....
        /*0688*/ 	.word	0x00005b60
        /*068c*/ 	.word	0x000000ff
        /*0690*/ 	.word	0x00000030
        /*0694*/ 	.short	0x010a
        /*0696*/ 	.byte	0x30
	.zero		1


	//   ....[89]....
        /*0698*/ 	.word	0x00005c50
        /*069c*/ 	.word	0x00000040
        /*06a0*/ 	.word	0x000000a0
        /*06a4*/ 	.short	0x010a
        /*06a6*/ 	.byte	0xff
	.zero		1


	//   ....[90]....
        /*06a8*/ 	.word	0x00006720
        /*06ac*/ 	.word	0x00000000
        /*06b0*/ 	.word	0x00000000
        /*06b4*/ 	.short	0x0101
        /*06b6*/ 	.byte	0xff
	.zero		1


	//   ....[91]....
        /*06b8*/ 	.word	0x00006730
        /*06bc*/ 	.word	0x00000002
        /*06c0*/ 	.word	0x00000030
        /*06c4*/ 	.short	0x010a
        /*06c6*/ 	.byte	0xff
	.zero		1


	//   ....[92]....
        /*06c8*/ 	.word	0x00006810
        /*06cc*/ 	.word	0x00000002
        /*06d0*/ 	.word	0x00000030
        /*06d4*/ 	.short	0x010a
        /*06d6*/ 	.byte	0xff
	.zero		1


	//   ....[93]....
        /*06d8*/ 	.word	0x00007370
        /*06dc*/ 	.word	0x00000048
        /*06e0*/ 	.word	0x00000000
        /*06e4*/ 	.short	0x0101
        /*06e6*/ 	.byte	0xff
	.zero		1


	//   ....[94]....
        /*06e8*/ 	.word	0x00007390
        /*06ec*/ 	.word	0x00000000
        /*06f0*/ 	.word	0x00000030
        /*06f4*/ 	.short	0x010a
        /*06f6*/ 	.byte	0xff
	.zero		1


	//   ....[95]....
        /*06f8*/ 	.word	0x00007460
        /*06fc*/ 	.word	0x00000000
        /*0700*/ 	.word	0x00000030
        /*0704*/ 	.short	0x010a
        /*0706*/ 	.byte	0xff
	.zero		1


	//   ....[96]....
        /*0708*/ 	.word	0x00007fc0
        /*070c*/ 	.word	0x00000048
        /*0710*/ 	.word	0x00000000
        /*0714*/ 	.short	0x0101
        /*0716*/ 	.byte	0xff
	.zero		1


	//   ....[97]....
        /*0718*/ 	.word	0x00007fe0
        /*071c*/ 	.word	0x00000000
        /*0720*/ 	.word	0x00000030
        /*0724*/ 	.short	0x010a
        /*0726*/ 	.byte	0xff
	.zero		1


	//   ....[98]....
        /*0728*/ 	.word	0x000080b0
        /*072c*/ 	.word	0x00000000
        /*0730*/ 	.word	0x00000030
        /*0734*/ 	.short	0x010a
        /*0736*/ 	.byte	0xff
	.zero		1


	//   ....[99]....
        /*0738*/ 	.word	0x00008410
        /*073c*/ 	.word	0x000000ff
        /*0740*/ 	.word	0x00000000
        /*0744*/ 	.short	0x0101
        /*0746*/ 	.byte	0x05
	.zero		1


	//   ....[100]....
        /*0748*/ 	.word	0x00008c70
        /*074c*/ 	.word	0x00000000
        /*0750*/ 	.word	0x00000000
        /*0754*/ 	.short	0x0101
        /*0756*/ 	.byte	0xff
	.zero		1


	//   ....[101]....
        /*0758*/ 	.word	0x00008ee0
        /*075c*/ 	.word	0x000000ff
        /*0760*/ 	.word	0x00000000
        /*0764*/ 	.short	0x0101
        /*0766*/ 	.byte	0x04
	.zero		1


	//   ....[102]....
        /*0768*/ 	.word	0x00008f00
        /*076c*/ 	.word	0x00000002
        /*0770*/ 	.word	0x000000f0
        /*0774*/ 	.short	0x010a
        /*0776*/ 	.byte	0xff
	.zero		1


	//   ....[103]....
        /*0778*/ 	.word	0x00008f60
        /*077c*/ 	.word	0x00000002
        /*0780*/ 	.word	0x00000018
        /*0784*/ 	.short	0x010a
        /*0786*/ 	.byte	0xff
	.zero		1


	//   ....[104]....
        /*0788*/ 	.word	0x00008fc0
        /*078c*/ 	.word	0x00000002
        /*0790*/ 	.word	0x00000018
        /*0794*/ 	.short	0x010a
        /*0796*/ 	.byte	0xff
	.zero		1


	//   ....[105]....
        /*0798*/ 	.word	0x00009010
        /*079c*/ 	.word	0x00000002
        /*07a0*/ 	.word	0x00000080
        /*07a4*/ 	.short	0x010a
        /*07a6*/ 	.byte	0xff
	.zero		1


	//   ....[106]....
        /*07a8*/ 	.word	0x00009070
        /*07ac*/ 	.word	0x00000000
        /*07b0*/ 	.word	0x00000000
        /*07b4*/ 	.short	0x010a
        /*07b6*/ 	.byte	0xff
	.zero		1


	//   ....[107]....
        /*07b8*/ 	.word	0x000090d0
        /*07bc*/ 	.word	0x00000000
        /*07c0*/ 	.word	0x00000000
        /*07c4*/ 	.short	0x010a
        /*07c6*/ 	.byte	0xff
	.zero		1


	//   ....[108]....
        /*07c8*/ 	.word	0x00009120
        /*07cc*/ 	.word	0x00000000
        /*07d0*/ 	.word	0x000000e0
        /*07d4*/ 	.short	0x010a
        /*07d6*/ 	.byte	0xff
	.zero		1


	//   ....[109]....
        /*07d8*/ 	.word	0x00009180
        /*07dc*/ 	.word	0x00000000
        /*07e0*/ 	.word	0x00000090
        /*07e4*/ 	.short	0x010a
        /*07e6*/ 	.byte	0xff
	.zero		1


	//   ....[110]....
        /*07e8*/ 	.word	0x000091d0
        /*07ec*/ 	.word	0x00000000
        /*07f0*/ 	.word	0x00000080
        /*07f4*/ 	.short	0x010a
        /*07f6*/ 	.byte	0xff
	.zero		1


	//   ....[111]....
        /*07f8*/ 	.word	0x00009230
        /*07fc*/ 	.word	0x00000000
        /*0800*/ 	.word	0x00000090
        /*0804*/ 	.short	0x010a
        /*0806*/ 	.byte	0xff
	.zero		1


	//   ....[112]....
        /*0808*/ 	.word	0x00009280
        /*080c*/ 	.word	0x00000000
        /*0810*/ 	.word	0x00000080
        /*0814*/ 	.short	0x010a
        /*0816*/ 	.byte	0xff
	.zero		1


	//   ....[113]....
        /*0818*/ 	.word	0x000092e0
        /*081c*/ 	.word	0x00000002
        /*0820*/ 	.word	0x000000c0
        /*0824*/ 	.short	0x010a
        /*0826*/ 	.byte	0xff
	.zero		1


	//   ....[114]....
        /*0828*/ 	.word	0x00009340
        /*082c*/ 	.word	0x00000000
        /*0830*/ 	.word	0x00000000
        /*0834*/ 	.short	0x010a
        /*0836*/ 	.byte	0xff
	.zero		1


	//   ....[115]....
        /*0838*/ 	.word	0x000093a0
        /*083c*/ 	.word	0x00000000
        /*0840*/ 	.word	0x00000000
        /*0844*/ 	.short	0x010a
        /*0846*/ 	.byte	0xff
	.zero		1


	//   ....[116]....
        /*0848*/ 	.word	0x00009400
        /*084c*/ 	.word	0x00000000
        /*0850*/ 	.word	0x00000000
        /*0854*/ 	.short	0x010a
        /*0856*/ 	.byte	0xff
	.zero		1


	//   ....[117]....
        /*0858*/ 	.word	0x00009460
        /*085c*/ 	.word	0x00000000
        /*0860*/ 	.word	0x00000000
        /*0864*/ 	.short	0x010a
        /*0866*/ 	.byte	0xff
	.zero		1


	//   ....[118]....
        /*0868*/ 	.word	0x000094c0
        /*086c*/ 	.word	0x00000000
        /*0870*/ 	.word	0x00000000
        /*0874*/ 	.short	0x010a
        /*0876*/ 	.byte	0xff
	.zero		1


	//   ....[119]....
        /*0878*/ 	.word	0x00009510
        /*087c*/ 	.word	0x00000000
        /*0880*/ 	.word	0x00000080
        /*0884*/ 	.short	0x010a
        /*0886*/ 	.byte	0xff
	.zero		1


	//   ....[120]....
        /*0888*/ 	.word	0x00009570
        /*088c*/ 	.word	0x00000000
        /*0890*/ 	.word	0x00000078
        /*0894*/ 	.short	0x010a
        /*0896*/ 	.byte	0xff
	.zero		1


	//   ....[121]....
        /*0898*/ 	.word	0x000095d0
        /*089c*/ 	.word	0x00000000
        /*08a0*/ 	.word	0x00000050
        /*08a4*/ 	.short	0x010a
        /*08a6*/ 	.byte	0xff
	.zero		1


	//   ....[122]....
        /*08a8*/ 	.word	0x00009630
        /*08ac*/ 	.word	0x00000000
        /*08b0*/ 	.word	0x00000058
        /*08b4*/ 	.short	0x010a
        /*08b6*/ 	.byte	0xff
	.zero		1


	//   ....[123]....
        /*08b8*/ 	.word	0x00009690
        /*08bc*/ 	.word	0x00000000
        /*08c0*/ 	.word	0x00000060
        /*08c4*/ 	.short	0x010a
        /*08c6*/ 	.byte	0xff
	.zero		1


	//   ....[124]....
        /*08c8*/ 	.word	0x000096f0
        /*08cc*/ 	.word	0x00000000
        /*08d0*/ 	.word	0x00000068
        /*08d4*/ 	.short	0x010a
        /*08d6*/ 	.byte	0xff
	.zero		1


	//   ....[125]....
        /*08d8*/ 	.word	0x00009750
        /*08dc*/ 	.word	0x00000000
        /*08e0*/ 	.word	0x00000050
        /*08e4*/ 	.short	0x010a
        /*08e6*/ 	.byte	0xff
	.zero		1


	//   ....[126]....
        /*08e8*/ 	.word	0x000097b0
        /*08ec*/ 	.word	0x00000000
        /*08f0*/ 	.word	0x00000058
        /*08f4*/ 	.short	0x010a
        /*08f6*/ 	.byte	0xff
	.zero		1


	//   ....[127]....
        /*08f8*/ 	.word	0x00009810
        /*08fc*/ 	.word	0x00000000
        /*0900*/ 	.word	0x00000060
        /*0904*/ 	.short	0x010a
        /*0906*/ 	.byte	0xff
	.zero		1


	//   ....[128]....
        /*0908*/ 	.word	0x00009860
        /*090c*/ 	.word	0x00000000
        /*0910*/ 	.word	0x00000080
        /*0914*/ 	.short	0x010a
        /*0916*/ 	.byte	0xff
	.zero		1


	//   ....[129]....
        /*0918*/ 	.word	0x000098c0
        /*091c*/ 	.word	0x00000002
        /*0920*/ 	.word	0x00000030
        /*0924*/ 	.short	0x010a
        /*0926*/ 	.byte	0xff
	.zero		1


	//   ....[130]....
        /*0928*/ 	.word	0x00009910
        /*092c*/ 	.word	0x00000040
        /*0930*/ 	.word	0x000000a0
        /*0934*/ 	.short	0x010a
        /*0936*/ 	.byte	0xff
	.zero		1


	//   ....[131]....
        /*0938*/ 	.word	0x00009960
        /*093c*/ 	.word	0x00000002
        /*0940*/ 	.word	0x00000030
        /*0944*/ 	.short	0x010a
        /*0946*/ 	.byte	0xff
	.zero		1


	//   ....[132]....
        /*0948*/ 	.word	0x000099b0
        /*094c*/ 	.word	0x00000000
        /*0950*/ 	.word	0x00000030
        /*0954*/ 	.short	0x010a
        /*0956*/ 	.byte	0xff
	.zero		1


	//   ....[133]....
        /*0958*/ 	.word	0x00009a00
        /*095c*/ 	.word	0x00000000
        /*0960*/ 	.word	0x00000030
        /*0964*/ 	.short	0x010a
        /*0966*/ 	.byte	0xff
	.zero		1


	//----- nvinfo : EIATTR_NUM_MBARRIERS
	.align		4
.L_47:
        /*0968*/ 	.byte	0x03, 0x38
        /*096a*/ 	.short	0x0020


	//----- nvinfo : EIATTR_EXIT_INSTR_OFFSETS
	.align		4
        /*096c*/ 	.byte	0x04, 0x1c
        /*096e*/ 	.short	(.L_49 - .L_48)


	//   ....[0]....
.L_48:
        /*0970*/ 	.word	0x00002590


	//   ....[1]....
        /*0974*/ 	.word	0x00002a80


	//   ....[2]....
        /*0978*/ 	.word	0x00002ae0


	//   ....[3]....
        /*097c*/ 	.word	0x00003ba0


	//   ....[4]....
        /*0980*/ 	.word	0x00004bd0


	//   ....[5]....
        /*0984*/ 	.word	0x00004c10


	//   ....[6]....
        /*0988*/ 	.word	0x00008dd0


	//   ....[7]....
        /*098c*/ 	.word	0x00008e50


	//   ....[8]....
        /*0990*/ 	.word	0x00008e80


	//   ....[9]....
        /*0994*/ 	.word	0x00008ef0


	//----- nvinfo : EIATTR_MAX_THREADS
	.align		4
.L_49:
        /*0998*/ 	.byte	0x04, 0x05
        /*099a*/ 	.short	(.L_51 - .L_50)
.L_50:
        /*099c*/ 	.word	0x00000100
        /*09a0*/ 	.word	0x00000001
        /*09a4*/ 	.word	0x00000001


	//----- nvinfo : EIATTR_CRS_STACK_SIZE
	.align		4
.L_51:
        /*09a8*/ 	.byte	0x04, 0x1e
        /*09aa*/ 	.short	(.L_53 - .L_52)
.L_52:
        /*09ac*/ 	.word	0x00000000


	//----- nvinfo : EIATTR_CBANK_PARAM_SIZE
	.align		4
.L_53:
        /*09b0*/ 	.byte	0x03, 0x19
        /*09b2*/ 	.short	0x0800


	//----- nvinfo : EIATTR_PARAM_CBANK
	.align		4
        /*09b4*/ 	.byte	0x04, 0x0a
        /*09b6*/ 	.short	(.L_55 - .L_54)
	.align		4
.L_54:
        /*09b8*/ 	.word	index@(.nv.constant0._ZN7cutlass13device_kernelINS_4gemm6kernel13GemmUniversalIN4cute5tupleIJiiiiEEENS1_10collective13CollectiveMmaINS1_35MainloopSm100TmaUmmaWarpSpecializedILi3ELi2ELi4ENS5_IJNS4_1CILi1EEESB_SB_EEEEENS5_IJNSA_ILi128EEESE_SE_EEENS_10bfloat16_tENS5_IJlSB_lEEESG_SH_NS4_8TiledMMAINS4_8MMA_AtomIJNS4_20SM100_MMA_F16BF16_SSISG_SG_fLi128ELi128ELNS4_4UMMA5MajorE0ELSM_0ELNSL_7ScaleInE0ELSN_0EEEEEENS4_6LayoutISC_NS5_IJNSA_ILi0EEESR_SR_EEEEENS5_IJNS4_10UnderscoreESU_SU_EEEEENS4_13SM90_TMA_LOADENS4_14ComposedLayoutINS4_7SwizzleILi3ELi4ELi3EEENS4_18smem_ptr_flag_bitsILi16EEENSQ_INS5_IJNSA_ILi8EEENSA_ILi64EEEEEENS5_IJS14_SB_EEEEEEEvNS4_8identityESX_S18_vS19_EENS_8epilogue10collective18CollectiveEpilogueINS1B_23Sm100TmaWarpSpecializedILi4ELi2ELi32ELb1ELb0EEEJSF_NS5_IJNSQ_ISE_SB_EENSQ_INSA_ILi32EEESB_EEEEESG_SH_SG_SH_NS1B_6fusion15FusionCallbacksIS1F_NS1K_17LinearCombinationISG_fSG_fLNS_15FloatRoundStyleE2EEESF_S1J_JEEENS4_5SM1004TMEM4LOAD26SM100_TMEM_LOAD_32dp32b32xESX_NSY_INSZ_ILi2ELi4ELi3EEES12_NSQ_INS5_IJS13_S1H_EEENS5_IJS1H_SB_EEEEEEENS4_39AutoVectorizingCopyWithAssumedAlignmentILi128EEENS4_14SM90_TMA_STOREES1Y_S20_S20_EEEvvEEEEvNT_6ParamsE)
        /*09bc*/ 	.short	0x0380
        /*09be*/ 	.short	0x0800


	//----- nvinfo : EIATTR_SW_WAR
	.align		4
.L_55:
        /*09c0*/ 	.byte	0x04, 0x36
        /*09c2*/ 	.short	(.L_57 - .L_56)
.L_56:
        /*09c4*/ 	.word	0x00000008
.L_57:


//--------------------- .nv.callgraph             --------------------------
	.section	.nv.callgraph,"",@"SHT_CUDA_CALLGRAPH"
	.align	4
	.sectionentsize	8
	.align		4
        /*0000*/ 	.word	0x00000000
	.align		4
        /*0004*/ 	.word	0xffffffff
	.align		4
        /*0008*/ 	.word	index@(_ZN7cutlass13device_kernelINS_4gemm6kernel13GemmUniversalIN4cute5tupleIJiiiiEEENS1_10collective13CollectiveMmaINS1_35MainloopSm100TmaUmmaWarpSpecializedILi3ELi2ELi4ENS5_IJNS4_1CILi1EEESB_SB_EEEEENS5_IJNSA_ILi128EEESE_SE_EEENS_10bfloat16_tENS5_IJlSB_lEEESG_SH_NS4_8TiledMMAINS4_8MMA_AtomIJNS4_20SM100_MMA_F16BF16_SSISG_SG_fLi128ELi128ELNS4_4UMMA5MajorE0ELSM_0ELNSL_7ScaleInE0ELSN_0EEEEEENS4_6LayoutISC_NS5_IJNSA_ILi0EEESR_SR_EEEEENS5_IJNS4_10UnderscoreESU_SU_EEEEENS4_13SM90_TMA_LOADENS4_14ComposedLayoutINS4_7SwizzleILi3ELi4ELi3EEENS4_18smem_ptr_flag_bitsILi16EEENSQ_INS5_IJNSA_ILi8EEENSA_ILi64EEEEEENS5_IJS14_SB_EEEEEEEvNS4_8identityESX_S18_vS19_EENS_8epilogue10collective18CollectiveEpilogueINS1B_23Sm100TmaWarpSpecializedILi4ELi2ELi32ELb1ELb0EEEJSF_NS5_IJNSQ_ISE_SB_EENSQ_INSA_ILi32EEESB_EEEEESG_SH_SG_SH_NS1B_6fusion15FusionCallbacksIS1F_NS1K_17LinearCombinationISG_fSG_fLNS_15FloatRoundStyleE2EEESF_S1J_JEEENS4_5SM1004TMEM4LOAD26SM100_TMEM_LOAD_32dp32b32xESX_NSY_INSZ_ILi2ELi4ELi3EEES12_NSQ_INS5_IJS13_S1H_EEENS5_IJS1H_SB_EEEEEEENS4_39AutoVectorizingCopyWithAssumedAlignmentILi128EEENS4_14SM90_TMA_STOREES1Y_S20_S20_EEEvvEEEEvNT_6ParamsE)
	.align		4
        /*000c*/ 	.word	index@(__assertfail)
	.align		4
        /*0010*/ 	.word	0x00000000
	.align		4
        /*0014*/ 	.word	0xfffffffe
	.align		4
        /*0018*/ 	.word	0x00000000
	.align		4
        /*001c*/ 	.word	0xfffffffd
	.align		4
        /*0020*/ 	.word	0x00000000
	.align		4
        /*0024*/ 	.word	0xfffffffc


//--------------------- .nv.constant4             --------------------------
	.section	.nv.constant4,"a",@progbits
	.align	8
	.align		8
.nv.constant4:
        /*0000*/ 	.dword	__assertfail
	.align		8
        /*0008*/ 	.dword	__unnamed_1
	.align		8
        /*0010*/ 	.dword	__unnamed_2
	.align		8
        /*0018*/ 	.dword	_ZN40_INTERNAL_43c90a52_4_k_cu_3f65e6d5_162544cuda3std3__45__cpo5beginE
	.align		8
        /*0020*/ 	.dword	_ZN40_INTERNAL_43c90a52_4_k_cu_3f65e6d5_162544cuda3std3__45__cpo3endE
	.align		8
        /*0028*/ 	.dword	_ZN40_INTERNAL_43c90a52_4_k_cu_3f65e6d5_162544cuda3std3__45__cpo6cbeginE
	.align		8
        /*0030*/ 	.dword	_ZN40_INTERNAL_43c90a52_4_k_cu_3f65e6d5_162544cuda3std3__45__cpo4cendE
	.align		8
        /*0038*/ 	.dword	_ZN40_INTERNAL_43c90a52_4_k_cu_3f65e6d5_162544cuda3std3__442_GLOBAL__N__43c90a52_4_k_cu_3f65e6d5_162546ignoreE
	.align		8
        /*0040*/ 	.dword	_ZN40_INTERNAL_43c90a52_4_k_cu_3f65e6d5_162544cuda3std3__419piecewise_constructE
	.align		8
        /*0048*/ 	.dword	_ZN40_INTERNAL_43c90a52_4_k_cu_3f65e6d5_162544cuda3std3__48in_placeE
	.align		8
        /*0050*/ 	.dword	_ZN40_INTERNAL_43c90a52_4_k_cu_3f65e6d5_162544cuda3std6ranges3__45__cpo4swapE
	.align		8
        /*0058*/ 	.dword	_ZN40_INTERNAL_43c90a52_4_k_cu_3f65e6d5_162544cuda3std6ranges3__45__cpo9iter_moveE
	.align		8
        /*0060*/ 	.dword	_ZN40_INTERNAL_43c90a52_4_k_cu_3f65e6d5_162544cute7productE
	.align		8
        /*0068*/ 	.dword	_ZN40_INTERNAL_43c90a52_4_k_cu_3f65e6d5_162544cute1_E
	.align		8
        /*0070*/ 	.dword	$str$25
	.align		8
        /*0078*/ 	.dword	$str$26
	.align		8
        /*0080*/ 	.dword	$str$27
	.align		8
        /*0088*/ 	.dword	$str$28


//--------------------- .text._ZN7cutlass13device_kernelINS_4gemm6kernel13GemmUniversalIN4cute5tupleIJiiiiEEENS1_10collective13CollectiveMmaINS1_35MainloopSm100TmaUmmaWarpSpecializedILi3ELi2ELi4ENS5_IJNS4_1CILi1EEESB_SB_EEEEENS5_IJNSA_ILi128EEESE_SE_EEENS_10bfloat16_tENS5_IJlSB_lEEESG_SH_NS4_8TiledMMAINS4_8MMA_AtomIJNS4_20SM100_MMA_F16BF16_SSISG_SG_fLi128ELi128ELNS4_4UMMA5MajorE0ELSM_0ELNSL_7ScaleInE0ELSN_0EEEEEENS4_6LayoutISC_NS5_IJNSA_ILi0EEESR_SR_EEEEENS5_IJNS4_10UnderscoreESU_SU_EEEEENS4_13SM90_TMA_LOADENS4_14ComposedLayoutINS4_7SwizzleILi3ELi4ELi3EEENS4_18smem_ptr_flag_bitsILi16EEENSQ_INS5_IJNSA_ILi8EEENSA_ILi64EEEEEENS5_IJS14_SB_EEEEEEEvNS4_8identityESX_S18_vS19_EENS_8epilogue10collective18CollectiveEpilogueINS1B_23Sm100TmaWarpSpecializedILi4ELi2ELi32ELb1ELb0EEEJSF_NS5_IJNSQ_ISE_SB_EENSQ_INSA_ILi32EEESB_EEEEESG_SH_SG_SH_NS1B_6fusion15FusionCallbacksIS1F_NS1K_17LinearCombinationISG_fSG_fLNS_15FloatRoundStyleE2EEESF_S1J_JEEENS4_5SM1004TMEM4LOAD26SM100_TMEM_LOAD_32dp32b32xESX_NSY_INSZ_ILi2ELi4ELi3EEES12_NSQ_INS5_IJS13_S1H_EEENS5_IJS1H_SB_EEEEEEENS4_39AutoVectorizingCopyWithAssumedAlignmentILi128EEENS4_14SM90_TMA_STOREES1Y_S20_S20_EEEvvEEEEvNT_6ParamsE --------------------------
	.section	.text._ZN7cutlass13device_kernelINS_4gemm6kernel13GemmUniversalIN4cute5tupleIJiiiiEEENS1_10collective13CollectiveMmaINS1_35MainloopSm100TmaUmmaWarpSpecializedILi3ELi2ELi4ENS5_IJNS4_1CILi1EEESB_SB_EEEEENS5_IJNSA_ILi128EEESE_SE_EEENS_10bfloat16_tENS5_IJlSB_lEEESG_SH_NS4_8TiledMMAINS4_8MMA_AtomIJNS4_20SM100_MMA_F16BF16_SSISG_SG_fLi128ELi128ELNS4_4UMMA5MajorE0ELSM_0ELNSL_7ScaleInE0ELSN_0EEEEEENS4_6LayoutISC_NS5_IJNSA_ILi0EEESR_SR_EEEEENS5_IJNS4_10UnderscoreESU_SU_EEEEENS4_13SM90_TMA_LOADENS4_14ComposedLayoutINS4_7SwizzleILi3ELi4ELi3EEENS4_18smem_ptr_flag_bitsILi16EEENSQ_INS5_IJNSA_ILi8EEENSA_ILi64EEEEEENS5_IJS14_SB_EEEEEEEvNS4_8identityESX_S18_vS19_EENS_8epilogue10collective18CollectiveEpilogueINS1B_23Sm100TmaWarpSpecializedILi4ELi2ELi32ELb1ELb0EEEJSF_NS5_IJNSQ_ISE_SB_EENSQ_INSA_ILi32EEESB_EEEEESG_SH_SG_SH_NS1B_6fusion15FusionCallbacksIS1F_NS1K_17LinearCombinationISG_fSG_fLNS_15FloatRoundStyleE2EEESF_S1J_JEEENS4_5SM1004TMEM4LOAD26SM100_TMEM_LOAD_32dp32b32xESX_NSY_INSZ_ILi2ELi4ELi3EEES12_NSQ_INS5_IJS13_S1H_EEENS5_IJS1H_SB_EEEEEEENS4_39AutoVectorizingCopyWithAssumedAlignmentILi128EEENS4_14SM90_TMA_STOREES1Y_S20_S20_EEEvvEEEEvNT_6ParamsE,"ax",@progbits
	.align	128
.text._ZN7cutlass13device_kernelINS_4gemm6kernel13GemmUniversalIN4cute5tupleIJiiiiEEENS1_10collective13CollectiveMmaINS1_35MainloopSm100TmaUmmaWarpSpecializedILi3ELi2ELi4ENS5_IJNS4_1CILi1EEESB_SB_EEEEENS5_IJNSA_ILi128EEESE_SE_EEENS_10bfloat16_tENS5_IJlSB_lEEESG_SH_NS4_8TiledMMAINS4_8MMA_AtomIJNS4_20SM100_MMA_F16BF16_SSISG_SG_fLi128ELi128ELNS4_4UMMA5MajorE0ELSM_0ELNSL_7ScaleInE0ELSN_0EEEEEENS4_6LayoutISC_NS5_IJNSA_ILi0EEESR_SR_EEEEENS5_IJNS4_10UnderscoreESU_SU_EEEEENS4_13SM90_TMA_LOADENS4_14ComposedLayoutINS4_7SwizzleILi3ELi4ELi3EEENS4_18smem_ptr_flag_bitsILi16EEENSQ_INS5_IJNSA_ILi8EEENSA_ILi64EEEEEENS5_IJS14_SB_EEEEEEEvNS4_8identityESX_S18_vS19_EENS_8epilogue10collective18CollectiveEpilogueINS1B_23Sm100TmaWarpSpecializedILi4ELi2ELi32ELb1ELb0EEEJSF_NS5_IJNSQ_ISE_SB_EENSQ_INSA_ILi32EEESB_EEEEESG_SH_SG_SH_NS1B_6fusion15FusionCallbacksIS1F_NS1K_17LinearCombinationISG_fSG_fLNS_15FloatRoundStyleE2EEESF_S1J_JEEENS4_5SM1004TMEM4LOAD26SM100_TMEM_LOAD_32dp32b32xESX_NSY_INSZ_ILi2ELi4ELi3EEES12_NSQ_INS5_IJS13_S1H_EEENS5_IJS1H_SB_EEEEEEENS4_39AutoVectorizingCopyWithAssumedAlignmentILi128EEENS4_14SM90_TMA_STOREES1Y_S20_S20_EEEvvEEEEvNT_6ParamsE:
        .type           _ZN7cutlass13device_kernelINS_4gemm6kernel13GemmUniversalIN4cute5tupleIJiiiiEEENS1_10collective13CollectiveMmaINS1_35MainloopSm100TmaUmmaWarpSpecializedILi3ELi2ELi4ENS5_IJNS4_1CILi1EEESB_SB_EEEEENS5_IJNSA_ILi128EEESE_SE_EEENS_10bfloat16_tENS5_IJlSB_lEEESG_SH_NS4_8TiledMMAINS4_8MMA_AtomIJNS4_20SM100_MMA_F16BF16_SSISG_SG_fLi128ELi128ELNS4_4UMMA5MajorE0ELSM_0ELNSL_7ScaleInE0ELSN_0EEEEEENS4_6LayoutISC_NS5_IJNSA_ILi0EEESR_SR_EEEEENS5_IJNS4_10UnderscoreESU_SU_EEEEENS4_13SM90_TMA_LOADENS4_14ComposedLayoutINS4_7SwizzleILi3ELi4ELi3EEENS4_18smem_ptr_flag_bitsILi16EEENSQ_INS5_IJNSA_ILi8EEENSA_ILi64EEEEEENS5_IJS14_SB_EEEEEEEvNS4_8identityESX_S18_vS19_EENS_8epilogue10collective18CollectiveEpilogueINS1B_23Sm100TmaWarpSpecializedILi4ELi2ELi32ELb1ELb0EEEJSF_NS5_IJNSQ_ISE_SB_EENSQ_INSA_ILi32EEESB_EEEEESG_SH_SG_SH_NS1B_6fusion15FusionCallbacksIS1F_NS1K_17LinearCombinationISG_fSG_fLNS_15FloatRoundStyleE2EEESF_S1J_JEEENS4_5SM1004TMEM4LOAD26SM100_TMEM_LOAD_32dp32b32xESX_NSY_INSZ_ILi2ELi4ELi3EEES12_NSQ_INS5_IJS13_S1H_EEENS5_IJS1H_SB_EEEEEEENS4_39AutoVectorizingCopyWithAssumedAlignmentILi128EEENS4_14SM90_TMA_STOREES1Y_S20_S20_EEEvvEEEEvNT_6ParamsE,@function
        .size           _ZN7cutlass13device_kernelINS_4gemm6kernel13GemmUniversalIN4cute5tupleIJiiiiEEENS1_10collective13CollectiveMmaINS1_35MainloopSm100TmaUmmaWarpSpecializedILi3ELi2ELi4ENS5_IJNS4_1CILi1EEESB_SB_EEEEENS5_IJNSA_ILi128EEESE_SE_EEENS_10bfloat16_tENS5_IJlSB_lEEESG_SH_NS4_8TiledMMAINS4_8MMA_AtomIJNS4_20SM100_MMA_F16BF16_SSISG_SG_fLi128ELi128ELNS4_4UMMA5MajorE0ELSM_0ELNSL_7ScaleInE0ELSN_0EEEEEENS4_6LayoutISC_NS5_IJNSA_ILi0EEESR_SR_EEEEENS5_IJNS4_10UnderscoreESU_SU_EEEEENS4_13SM90_TMA_LOADENS4_14ComposedLayoutINS4_7SwizzleILi3ELi4ELi3EEENS4_18smem_ptr_flag_bitsILi16EEENSQ_INS5_IJNSA_ILi8EEENSA_ILi64EEEEEENS5_IJS14_SB_EEEEEEEvNS4_8identityESX_S18_vS19_EENS_8epilogue10collective18CollectiveEpilogueINS1B_23Sm100TmaWarpSpecializedILi4ELi2ELi32ELb1ELb0EEEJSF_NS5_IJNSQ_ISE_SB_EENSQ_INSA_ILi32EEESB_EEEEESG_SH_SG_SH_NS1B_6fusion15FusionCallbacksIS1F_NS1K_17LinearCombinationISG_fSG_fLNS_15FloatRoundStyleE2EEESF_S1J_JEEENS4_5SM1004TMEM4LOAD26SM100_TMEM_LOAD_32dp32b32xESX_NSY_INSZ_ILi2ELi4ELi3EEES12_NSQ_INS5_IJS13_S1H_EEENS5_IJS1H_SB_EEEEEEENS4_39AutoVectorizingCopyWithAssumedAlignmentILi128EEENS4_14SM90_TMA_STOREES1Y_S20_S20_EEEvvEEEEvNT_6ParamsE,(.L_x_173 - _ZN7cutlass13device_kernelINS_4gemm6kernel13GemmUniversalIN4cute5tupleIJiiiiEEENS1_10collective13CollectiveMmaINS1_35MainloopSm100TmaUmmaWarpSpecializedILi3ELi2ELi4ENS5_IJNS4_1CILi1EEESB_SB_EEEEENS5_IJNSA_ILi128EEESE_SE_EEENS_10bfloat16_tENS5_IJlSB_lEEESG_SH_NS4_8TiledMMAINS4_8MMA_AtomIJNS4_20SM100_MMA_F16BF16_SSISG_SG_fLi128ELi128ELNS4_4UMMA5MajorE0ELSM_0ELNSL_7ScaleInE0ELSN_0EEEEEENS4_6LayoutISC_NS5_IJNSA_ILi0EEESR_SR_EEEEENS5_IJNS4_10UnderscoreESU_SU_EEEEENS4_13SM90_TMA_LOADENS4_14ComposedLayoutINS4_7SwizzleILi3ELi4ELi3EEENS4_18smem_ptr_flag_bitsILi16EEENSQ_INS5_IJNSA_ILi8EEENSA_ILi64EEEEEENS5_IJS14_SB_EEEEEEEvNS4_8identityESX_S18_vS19_EENS_8epilogue10collective18CollectiveEpilogueINS1B_23Sm100TmaWarpSpecializedILi4ELi2ELi32ELb1ELb0EEEJSF_NS5_IJNSQ_ISE_SB_EENSQ_INSA_ILi32EEESB_EEEEESG_SH_SG_SH_NS1B_6fusion15FusionCallbacksIS1F_NS1K_17LinearCombinationISG_fSG_fLNS_15FloatRoundStyleE2EEESF_S1J_JEEENS4_5SM1004TMEM4LOAD26SM100_TMEM_LOAD_32dp32b32xESX_NSY_INSZ_ILi2ELi4ELi3EEES12_NSQ_INS5_IJS13_S1H_EEENS5_IJS1H_SB_EEEEEEENS4_39AutoVectorizingCopyWithAssumedAlignmentILi128EEENS4_14SM90_TMA_STOREES1Y_S20_S20_EEEvvEEEEvNT_6ParamsE)
        .other          _ZN7cutlass13device_kernelINS_4gemm6kernel13GemmUniversalIN4cute5tupleIJiiiiEEENS1_10collective13CollectiveMmaINS1_35MainloopSm100TmaUmmaWarpSpecializedILi3ELi2ELi4ENS5_IJNS4_1CILi1EEESB_SB_EEEEENS5_IJNSA_ILi128EEESE_SE_EEENS_10bfloat16_tENS5_IJlSB_lEEESG_SH_NS4_8TiledMMAINS4_8MMA_AtomIJNS4_20SM100_MMA_F16BF16_SSISG_SG_fLi128ELi128ELNS4_4UMMA5MajorE0ELSM_0ELNSL_7ScaleInE0ELSN_0EEEEEENS4_6LayoutISC_NS5_IJNSA_ILi0EEESR_SR_EEEEENS5_IJNS4_10UnderscoreESU_SU_EEEEENS4_13SM90_TMA_LOADENS4_14ComposedLayoutINS4_7SwizzleILi3ELi4ELi3EEENS4_18smem_ptr_flag_bitsILi16EEENSQ_INS5_IJNSA_ILi8EEENSA_ILi64EEEEEENS5_IJS14_SB_EEEEEEEvNS4_8identityESX_S18_vS19_EENS_8epilogue10collective18CollectiveEpilogueINS1B_23Sm100TmaWarpSpecializedILi4ELi2ELi32ELb1ELb0EEEJSF_NS5_IJNSQ_ISE_SB_EENSQ_INSA_ILi32EEESB_EEEEESG_SH_SG_SH_NS1B_6fusion15FusionCallbacksIS1F_NS1K_17LinearCombinationISG_fSG_fLNS_15FloatRoundStyleE2EEESF_S1J_JEEENS4_5SM1004TMEM4LOAD26SM100_TMEM_LOAD_32dp32b32xESX_NSY_INSZ_ILi2ELi4ELi3EEES12_NSQ_INS5_IJS13_S1H_EEENS5_IJS1H_SB_EEEEEEENS4_39AutoVectorizingCopyWithAssumedAlignmentILi128EEENS4_14SM90_TMA_STOREES1Y_S20_S20_EEEvvEEEEvNT_6ParamsE,@"STO_CUDA_ENTRY STV_DEFAULT"
_ZN7cutlass13device_kernelINS_4gemm6kernel13GemmUniversalIN4cute5tupleIJiiiiEEENS1_10collective13CollectiveMmaINS1_35MainloopSm100TmaUmmaWarpSpecializedILi3ELi2ELi4ENS5_IJNS4_1CILi1EEESB_SB_EEEEENS5_IJNSA_ILi128EEESE_SE_EEENS_10bfloat16_tENS5_IJlSB_lEEESG_SH_NS4_8TiledMMAINS4_8MMA_AtomIJNS4_20SM100_MMA_F16BF16_SSISG_SG_fLi128ELi128ELNS4_4UMMA5MajorE0ELSM_0ELNSL_7ScaleInE0ELSN_0EEEEEENS4_6LayoutISC_NS5_IJNSA_ILi0EEESR_SR_EEEEENS5_IJNS4_10UnderscoreESU_SU_EEEEENS4_13SM90_TMA_LOADENS4_14ComposedLayoutINS4_7SwizzleILi3ELi4ELi3EEENS4_18smem_ptr_flag_bitsILi16EEENSQ_INS5_IJNSA_ILi8EEENSA_ILi64EEEEEENS5_IJS14_SB_EEEEEEEvNS4_8identityESX_S18_vS19_EENS_8epilogue10collective18CollectiveEpilogueINS1B_23Sm100TmaWarpSpecializedILi4ELi2ELi32ELb1ELb0EEEJSF_NS5_IJNSQ_ISE_SB_EENSQ_INSA_ILi32EEESB_EEEEESG_SH_SG_SH_NS1B_6fusion15FusionCallbacksIS1F_NS1K_17LinearCombinationISG_fSG_fLNS_15FloatRoundStyleE2EEESF_S1J_JEEENS4_5SM1004TMEM4LOAD26SM100_TMEM_LOAD_32dp32b32xESX_NSY_INSZ_ILi2ELi4ELi3EEES12_NSQ_INS5_IJS13_S1H_EEENS5_IJS1H_SB_EEEEEEENS4_39AutoVectorizingCopyWithAssumedAlignmentILi128EEENS4_14SM90_TMA_STOREES1Y_S20_S20_EEEvvEEEEvNT_6ParamsE:
[----:B------:R-:W1:Y:S01]  /*0000*/  LDC R1, c[0x0][0x37c] ;  /* 0x0000df00ff017b82 */ /* 0x000e620000000800 */
[----:B------:R-:W2:Y:S01]  /*0010*/  S2R R101, SR_TID.X ;  /* 0x0000000000657919 */ /* 0x000ea20000002100 */
[----:B------:R-:W3:Y:S01]  /*0020*/  LDCU.64 UR4, c[0x0][0x890] ;  /* 0x00011200ff0477ac */ /* 0x000ee20008000a00 */
[----:B------:R-:W-:Y:S02]  /*0030*/  PRMT R88, RZ, 0x7610, R88 ;  /* 0x00007610ff587816 */ /* 0x000fe40000000058 */
[----:B------:R-:W-:Y:S01]  /*0040*/  ELECT P5, URZ, PT ;  /* 0x0000000000ff782f */ /* 0x000fe200038a0000 */
[----:B------:R-:W4:Y:S01]  /*0050*/  LDCU.64 UR46, c[0x0][0x358] ;  /* 0x00006b00ff2e77ac */ /* 0x000f220008000a00 */
[----:B---3--:R-:W-:-:S04]  /*0060*/  UISETP.NE.U32.AND UP0, UPT, UR4, URZ, UPT ;  /* 0x000000ff0400728c */ /* 0x008fc8000bf05070 */
[----:B------:R-:W-:Y:S01]  /*0070*/  UISETP.NE.AND.EX UP0, UPT, UR5, URZ, UPT, UP0 ;  /* 0x000000ff0500728c */ /* 0x000fe2000bf05300 */
[----:B--2---:R-:W-:-:S05]  /*0080*/  SHF.R.U32.HI R92, RZ, 0x5, R101 ;  /* 0x00000005ff5c7819 */ /* 0x004fca0000011665 */
[----:B------:R-:W2:Y:S02]  /*0090*/  SHFL.IDX PT, R0, R92, RZ, 0x1f ;  /* 0x00001fff5c007589 */ /* 0x000ea400000e0000 */
[----:B--2---:R-:W-:Y:S01]  /*00a0*/  R2UR UR8, R0 ;  /* 0x00000000000872ca */ /* 0x004fe200000e0000 */
[----:B-1--4-:R-:W-:-:S14]  /*00b0*/  BRA.U UP0, `(.L_x_0) ;  /* 0x00000001002c7547 */ /* 0x012fdc000b800000 */
[----:B------:R-:W1:Y:S02]  /*00c0*/  LDCU.64 UR6, c[0x0][0x888] ;  /* 0x00011100ff0677ac */ /* 0x000e640008000a00 */
[----:B-1----:R-:W-:-:S04]  /*00d0*/  UISETP.NE.U32.AND UP0, UPT, UR6, URZ, UPT ;  /* 0x000000ff0600728c */ /* 0x002fc8000bf05070 */
[----:B------:R-:W-:-:S09]  /*00e0*/  UISETP.NE.AND.EX UP0, UPT, UR7, URZ, UPT, UP0 ;  /* 0x000000ff0700728c */ /* 0x000fd2000bf05300 */
[----:B------:R-:W-:Y:S05]  /*00f0*/  BRA.U !UP0, `(.L_x_1) ;  /* 0x0000000108107547 */ /* 0x000fea000b800000 */
[----:B------:R-:W1:Y:S02]  /*0100*/  LDC.64 R2, c[0x0][0x888] ;  /* 0x00022200ff027b82 */ /* 0x000e640000000a00 */
[----:B-1----:R1:W5:Y:S01]  /*0110*/  LDG.E R49, desc[UR46][R2.64] ;  /* 0x0000002e02317981 */ /* 0x002362000c1e1900 */
[----:B------:R-:W-:Y:S01]  /*0120*/  HFMA2 R88, -RZ, RZ, 0, 5.9604644775390625e-08 ;  /* 0x00000001ff587431 */ /* 0x000fe200000001ff */
[----:B------:R-:W-:Y:S05]  /*0130*/  BRA `(.L_x_0) ;  /* 0x00000000000c7947 */ /* 0x000fea0003800000 */
.L_x_1:
[----:B------:R-:W1:Y:S01]  /*0140*/  LDCU UR6, c[0x0][0x880] ;  /* 0x00011000ff0677ac */ /* 0x000e620008000800 */
[----:B------:R-:W-:Y:S01]  /*0150*/  HFMA2 R88, -RZ, RZ, 0, 5.9604644775390625e-08 ;  /* 0x00000001ff587431 */ /* 0x000fe200000001ff */
[----:B-1----:R-:W-:-:S07]  /*0160*/  MOV R49, UR6 ;  /* 0x0000000600317c02 */ /* 0x002fce0008000f00 */
.L_x_0:
[----:B------:R-:W2:Y:S02]  /*0170*/  LDCU.64 UR6, c[0x0][0x8b0] ;  /* 0x00011600ff0677ac */ /* 0x000ea40008000a00 */
[----:B--2---:R-:W-:-:S04]  /*0180*/  UISETP.NE.U32.AND UP0, UPT, UR6, URZ, UPT ;  /* 0x000000ff0600728c */ /* 0x004fc8000bf05070 */
[----:B------:R-:W-:-:S09]  /*0190*/  UISETP.NE.AND.EX UP0, UPT, UR7, URZ, UPT, UP0 ;  /* 0x000000ff0700728c */ /* 0x000fd2000bf05300 */
[----:B------:R-:W-:Y:S05]  /*01a0*/  BRA.U UP0, `(.L_x_2) ;  /* 0x0000000100247547 */ /* 0x000fea000b800000 */
[----:B------:R-:W2:Y:S02]  /*01b0*/  LDCU.64 UR6, c[0x0][0x8a8] ;  /* 0x00011500ff0677ac */ /* 0x000ea40008000a00 */
[----:B--2---:R-:W-:-:S04]  /*01c0*/  UISETP.NE.U32.AND UP0, UPT, UR6, URZ, UPT ;  /* 0x000000ff0600728c */ /* 0x004fc8000bf05070 */
[----:B------:R-:W-:-:S09]  /*01d0*/  UISETP.NE.AND.EX UP0, UPT, UR7, URZ, UPT, UP0 ;  /* 0x000000ff0700728c */ /* 0x000fd2000bf05300 */
[----:B------:R-:W-:Y:S05]  /*01e0*/  BRA.U !UP0, `(.L_x_3) ;  /* 0x00000001080c7547 */ /* 0x000fea000b800000 */
[----:B-1----:R-:W1:Y:S02]  /*01f0*/  LDC.64 R2, c[0x0][0x8a8] ;  /* 0x00022a00ff027b82 */ /* 0x002e640000000a00 */
[----:B-1----:R2:W5:Y:S01]  /*0200*/  LDG.E R47, desc[UR46][R2.64] ;  /* 0x0000002e022f7981 */ /* 0x002562000c1e1900 */
[----:B------:R-:W-:Y:S05]  /*0210*/  BRA `(.L_x_2) ;  /* 0x0000000000087947 */ /* 0x000fea0003800000 */
.L_x_3:
[----:B------:R-:W2:Y:S02]  /*0220*/  LDCU UR6, c[0x0][0x8a0] ;  /* 0x00011400ff0677ac */ /* 0x000ea40008000800 */
[----:B--2---:R-:W-:Y:S02]  /*0230*/  MOV R47, UR6 ;  /* 0x00000006002f7c02 */ /* 0x004fe40008000f00 */
.L_x_2:
[----:B------:R-:W-:Y:S01]  /*0240*/  IMAD.U32 R0, RZ, RZ, UR8 ;  /* 0x00000008ff007e24 */ /* 0x000fe2000f8e00ff */
[----:B------:R-:W-:Y:S04]  /*0250*/  BSSY.RECONVERGENT B0, `(.L_x_4) ;  /* 0x000000c000007945 */ /* 0x000fe80003800200 */
[C---:B------:R-:W-:Y:S02]  /*0260*/  ISETP.NE.OR P1, PT, R0.reuse, 0x1, !P5 ;  /* 0x000000010000780c */ /* 0x040fe40006f25670 */
[----:B------:R-:W-:-:S11]  /*0270*/  ISETP.NE.OR P0, PT, R0, 0x3, !P5 ;  /* 0x000000030000780c */ /* 0x000fd60006f05670 */
[----:B------:R-:W-:Y:S05]  /*0280*/  @P1 BRA `(.L_x_5) ;  /* 0x0000000000201947 */ /* 0x000fea0003800000 */
[----:B------:R-:W3:Y:S02]  /*0290*/  LDCU.64 UR6, c[0x0][0x348] ;  /* 0x00006900ff0677ac */ /* 0x000ee40008000a00 */
[----:B---3--:R-:W-:Y:S02]  /*02a0*/  UIADD3 UR10, UP1, UPT, UR6, 0x80, URZ ;  /* 0x00000080060a7890 */ /* 0x008fe4000ff3e0ff */
[----:B------:R-:W-:Y:S02]  /*02b0*/  UIADD3 UR6, UP0, UPT, UR6, 0x180, URZ ;  /* 0x0000018006067890 */ /* 0x000fe4000ff1e0ff */
[----:B------:R-:W-:Y:S02]  /*02c0*/  UIADD3.X UR11, UPT, UPT, URZ, UR7, URZ, UP1, !UPT ;  /* 0x00000007ff0b7290 */ /* 0x000fe40008ffe4ff */
[----:B------:R-:W-:-:S07]  /*02d0*/  UIADD3.X UR7, UPT, UPT, URZ, UR7, URZ, UP0, !UPT ;  /* 0x00000007ff077290 */ /* 0x000fce00087fe4ff */
[----:B------:R3:W-:Y:S02]  /*02e0*/  UTMACCTL.PF [UR10] ;  /* 0x000000000a0079b9 */ /* 0x0007e40008040000 */
[----:B------:R3:W-:Y:S02]  /*02f0*/  UTMACCTL.PF [UR6] ;  /* 0x00000000060079b9 */ /* 0x0007e40008040000 */
[----:B---3--:R-:W-:Y:S01]  /*0300*/  NOP ;  /* 0x0000000000007918 */ /* 0x008fe20000000000 */
.L_x_5:
[----:B------:R-:W-:Y:S05]  /*0310*/  BSYNC.RECONVERGENT B0 ;  /* 0x0000000000007941 */ /* 0x000fea0003800200 */
.L_x_4:
[----:B------:R-:W-:Y:S04]  /*0320*/  BSSY.RECONVERGENT B0, `(.L_x_6) ;  /* 0x000000a000007945 */ /* 0x000fe80003800200 */
        /* <DEDUP_REMOVED lines=9> */
.L_x_7:
[----:B------:R-:W-:Y:S05]  /*03c0*/  BSYNC.RECONVERGENT B0 ;  /* 0x0000000000007941 */ /* 0x000fea0003800200 */
.L_x_6:
[----:B------:R-:W3:Y:S01]  /*03d0*/  LDCU.64 UR6, c[0x0][0x888] ;  /* 0x00011100ff0677ac */ /* 0x000ee20008000a00 */
[----:B------:R-:W-:Y:S02]  /*03e0*/  UISETP.EQ.U32.AND UP1, UPT, UR4, URZ, UPT ;  /* 0x000000ff0400728c */ /* 0x000fe4000bf22070 */
[----:B------:R-:W-:Y:S02]  /*03f0*/  UPLOP3.LUT UP2, UPT, UPT, UPT, UPT, 0x80, 0x8 ;  /* 0x000000000008789c */ /* 0x000fe40003f4f070 */
[----:B---3--:R-:W-:-:S04]  /*0400*/  UISETP.NE.U32.AND UP0, UPT, UR6, URZ, UPT ;  /* 0x000000ff0600728c */ /* 0x008fc8000bf05070 */
[----:B------:R-:W-:-:S04]  /*0410*/  UISETP.NE.AND.EX UP0, UPT, UR7, URZ, UPT, UP0 ;  /* 0x000000ff0700728c */ /* 0x000fc8000bf05300 */
[----:B------:R-:W-:-:S04]  /*0420*/  UISETP.EQ.OR.EX UP3, UPT, UR5, URZ, !UP0, UP1 ;  /* 0x000000ff0500728c */ /* 0x000fc8000c762710 */
[----:B------:R-:W-:-:S05]  /*0430*/  UP2UR UR50, UPR, URZ, 0x8 ;  /* 0x00000008ff327883 */ /* 0x000fca0008000000 */
[----:B------:R-:W-:Y:S07]  /*0440*/  BRA.U !UP3, `(.L_x_8) ;  /* 0x000000010b207547 */ /* 0x000fee000b800000 */
[----:B------:R-:W-:Y:S01]  /*0450*/  UISETP.NE.U32.AND UP2, UPT, UR4, URZ, UPT ;  /* 0x000000ff0400728c */ /* 0x000fe2000bf45070 */
[----:B-----5:R-:W-:Y:S01]  /*0460*/  FSETP.NEU.AND P0, PT, R49, RZ, PT ;  /* 0x000000ff3100720b */ /* 0x020fe20003f0d000 */
[----:B------:R-:W-:Y:S02]  /*0470*/  USEL UR4, URZ, 0xffffffff, UP0 ;  /* 0xffffffffff047887 */ /* 0x000fe40008000000 */
[----:B------:R-:W-:-:S10]  /*0480*/  UISETP.NE.AND.EX UP2, UPT, UR5, URZ, UPT, UP2 ;  /* 0x000000ff0500728c */ /* 0x000fd4000bf45320 */
[----:B------:R-:W-:Y:S01]  /*0490*/  VOTEU.ANY UP1, P0 ;  /* 0x0000000000ff7886 */ /* 0x000fe20000020100 */
[----:B------:R-:W-:-:S04]  /*04a0*/  @!UP2 USEL UR4, URZ, 0xffffffff, UP1 ;  /* 0xffffffffff04a887 */ /* 0x000fc80008800000 */
[----:B------:R-:W-:-:S04]  /*04b0*/  ULOP3.LUT UR4, UR4, 0x1, URZ, 0xc0, !UPT ;  /* 0x0000000104047892 */ /* 0x000fc8000f8ec0ff */
[----:B------:R-:W-:-:S11]  /*04c0*/  UISETP.NE.U32.AND UP2, UPT, UR4, 0x1, UPT ;  /* 0x000000010400788c */ /* 0x000fd6000bf45070 */
.L_x_8:
[----:B-12---:R-:W1:Y:S01]  /*04d0*/  SHFL.IDX PT, R2, R92, RZ, 0x1f ;  /* 0x00001fff5c027589 */ /* 0x006e6200000e0000 */
[----:B------:R-:W-:-:S04]  /*04e0*/  UISETP.NE.AND UP1, UPT, UR8, 0x2, UPT ;  /* 0x000000020800788c */ /* 0x000fc8000bf25270 */
[----:B------:R-:W-:Y:S01]  /*04f0*/  USEL UR6, URZ, 0x1, UP1 ;  /* 0x00000001ff067887 */ /* 0x000fe20008800000 */
[----:B-1----:R-:W-:-:S13]  /*0500*/  ISETP.NE.AND P0, PT, R2, RZ, PT ;  /* 0x000000ff0200720c */ /* 0x002fda0003f05270 */
[----:B------:R-:W-:Y:S05]  /*0510*/  @P0 BRA `(.L_x_9) ;  /* 0x0000000000400947 */ /* 0x000fea0003800000 */
[----:B------:R-:W1:Y:S01]  /*0520*/  S2UR UR5, SR_CgaCtaId ;  /* 0x00000000000579c3 */ /* 0x000e620000008800 */
[----:B------:R-:W-:Y:S01]  /*0530*/  UMOV UR7, 0x400 ;  /* 0x0000040000077882 */ /* 0x000fe20000000000 */
[----:B------:R-:W-:Y:S01]  /*0540*/  UMOV UR4, 0x1 ;  /* 0x0000000100047882 */ /* 0x000fe20000000000 */
[----:B------:R-:W-:Y:S01]  /*0550*/  ELECT P0, URZ, PT ;  /* 0x0000000000ff782f */ /* 0x000fe20003800000 */
[----:B------:R-:W-:-:S04]  /*0560*/  UIADD3 UR10, UPT, UPT, -UR4, 0x100000, URZ ;  /* 0x00100000040a7890 */ /* 0x000fc8000fffe1ff */
[----:B------:R-:W-:Y:S02]  /*0570*/  USHF.L.U32 UR11, UR10, 0xb, URZ ;  /* 0x0000000b0a0b7899 */ /* 0x000fe400080006ff */
[----:B------:R-:W-:Y:S02]  /*0580*/  USHF.L.U32 UR10, UR10, 0x1, URZ ;  /* 0x000000010a0a7899 */ /* 0x000fe400080006ff */
[----:B-1----:R-:W-:Y:S01]  /*0590*/  ULEA UR5, UR5, UR7, 0x18 ;  /* 0x0000000705057291 */ /* 0x002fe2000f8ec0ff */
[----:B------:R-:W1:Y:S11]  /*05a0*/  FENCE.VIEW.ASYNC.S ;  /* 0x00000000000073c6 */ /* 0x000e760000000000 */
[----:B-1----:R1:W2:Y:S01]  /*05b0*/  SYNCS.EXCH.64 URZ, [UR5], UR10 ;  /* 0x0000000a05ff75b2 */ /* 0x0022a20008000100 */
[----:B------:R1:W3:Y:S01]  /*05c0*/  SYNCS.EXCH.64 URZ, [UR5+0x18], UR10 ;  /* 0x0000180a05ff75b2 */ /* 0x0002e20008000100 */
[----:B------:R1:W4:Y:S01]  /*05d0*/  SYNCS.EXCH.64 URZ, [UR5+0x8], UR10 ;  /* 0x0000080a05ff75b2 */ /* 0x0003220008000100 */
[----:B------:R1:W1:Y:S01]  /*05e0*/  SYNCS.EXCH.64 URZ, [UR5+0x20], UR10 ;  /* 0x0000200a05ff75b2 */ /* 0x0002620008000100 */
[----:B------:R1:W1:Y:S01]  /*05f0*/  SYNCS.EXCH.64 URZ, [UR5+0x10], UR10 ;  /* 0x0000100a05ff75b2 */ /* 0x0002620008000100 */
[----:B------:R1:W1:Y:S01]  /*0600*/  SYNCS.EXCH.64 URZ, [UR5+0x28], UR10 ;  /* 0x0000280a05ff75b2 */ /* 0x0002620008000100 */
[----:B------:R-:W-:Y:S01]  /*0610*/  NOP ;  /* 0x0000000000007918 */ /* 0x000fe20000000000 */
.L_x_9:
[----:B------:R-:W2:Y:S01]  /*0620*/  SHFL.IDX PT, R2, R92, RZ, 0x1f ;  /* 0x00001fff5c027589 */ /* 0x000ea200000e0000 */
[----:B------:R-:W-:Y:S01]  /*0630*/  NOP ;  /* 0x0000000000007918 */ /* 0x000fe20000000000 */
[----:B--2---:R-:W-:-:S13]  /*0640*/  ISETP.NE.AND P0, PT, R2, 0x1, PT ;  /* 0x000000010200780c */ /* 0x004fda0003f05270 */
[----:B------:R-:W-:Y:S05]  /*0650*/  @P0 BRA `(.L_x_10) ;  /* 0x0000000000580947 */ /* 0x000fea0003800000 */
[----:B------:R-:W2:Y:S01]  /*0660*/  S2UR UR7, SR_CgaCtaId ;  /* 0x00000000000779c3 */ /* 0x000ea20000008800 */
[----:B------:R-:W-:Y:S01]  /*0670*/  UMOV UR9, 0x400 ;  /* 0x0000040000097882 */ /* 0x000fe20000000000 */
[----:B-1----:R-:W-:Y:S01]  /*0680*/  UMOV UR5, 0x20 ;  /* 0x0000002000057882 */ /* 0x002fe20000000000 */
[----:B------:R-:W-:Y:S01]  /*0690*/  UMOV UR4, 0x80 ;  /* 0x0000008000047882 */ /* 0x000fe20000000000 */
[----:B------:R-:W-:-:S04]  /*06a0*/  UIADD3 UR10, UPT, UPT, -UR5, 0x100000, URZ ;  /* 0x00100000050a7890 */ /* 0x000fc8000fffe1ff */
[----:B------:R-:W-:Y:S02]  /*06b0*/  USHF.L.U32 UR11, UR10, 0xb, URZ ;  /* 0x0000000b0a0b7899 */ /* 0x000fe400080006ff */
[----:B------:R-:W-:Y:S02]  /*06c0*/  USHF.L.U32 UR10, UR10, 0x1, URZ ;  /* 0x000000010a0a7899 */ /* 0x000fe400080006ff */
[----:B------:R-:W-:-:S04]  /*06d0*/  UIADD3 UR4, UPT, UPT, -UR4, 0x100000, URZ ;  /* 0x0010000004047890 */ /* 0x000fc8000fffe1ff */
[----:B------:R-:W-:Y:S02]  /*06e0*/  USHF.L.U32 UR5, UR4, 0xb, URZ ;  /* 0x0000000b04057899 */ /* 0x000fe400080006ff */
[----:B------:R-:W-:Y:S01]  /*06f0*/  USHF.L.U32 UR4, UR4, 0x1, URZ ;  /* 0x0000000104047899 */ /* 0x000fe200080006ff */
[----:B------:R-:W-:Y:S01]  /*0700*/  ELECT P0, URZ, PT ;  /* 0x0000000000ff782f */ /* 0x000fe20003800000 */
[----:B--2---:R-:W-:Y:S01]  /*0710*/  ULEA UR7, UR7, UR9, 0x18 ;  /* 0x0000000907077291 */ /* 0x004fe2000f8ec0ff */
[----:B------:R-:W1:Y:S11]  /*0720*/  FENCE.VIEW.ASYNC.S ;  /* 0x00000000000073c6 */ /* 0x000e760000000000 */
[----:B-1----:R2:W1:Y:S01]  /*0730*/  SYNCS.EXCH.64 URZ, [UR7+0x30], UR10 ;  /* 0x0000300a07ff75b2 */ /* 0x0024620008000100 */
[----:B------:R2:W1:Y:S01]  /*0740*/  SYNCS.EXCH.64 URZ, [UR7+0x50], UR4 ;  /* 0x0000500407ff75b2 */ /* 0x0004620008000100 */
[----:B------:R2:W1:Y:S01]  /*0750*/  SYNCS.EXCH.64 URZ, [UR7+0x38], UR10 ;  /* 0x0000380a07ff75b2 */ /* 0x0004620008000100 */
[----:B------:R2:W1:Y:S01]  /*0760*/  SYNCS.EXCH.64 URZ, [UR7+0x58], UR4 ;  /* 0x0000580407ff75b2 */ /* 0x0004620008000100 */
[----:B------:R2:W1:Y:S01]  /*0770*/  SYNCS.EXCH.64 URZ, [UR7+0x40], UR10 ;  /* 0x0000400a07ff75b2 */ /* 0x0004620008000100 */
[----:B------:R2:W1:Y:S01]  /*0780*/  SYNCS.EXCH.64 URZ, [UR7+0x60], UR4 ;  /* 0x0000600407ff75b2 */ /* 0x0004620008000100 */
[----:B------:R2:W1:Y:S01]  /*0790*/  SYNCS.EXCH.64 URZ, [UR7+0x48], UR10 ;  /* 0x0000480a07ff75b2 */ /* 0x0004620008000100 */
[----:B------:R2:W1:Y:S02]  /*07a0*/  SYNCS.EXCH.64 URZ, [UR7+0x68], UR4 ;  /* 0x0000680407ff75b2 */ /* 0x0004640008000100 */
[----:B--2---:R-:W-:Y:S01]  /*07b0*/  NOP ;  /* 0x0000000000007918 */ /* 0x004fe20000000000 */
.L_x_10:
[----:B------:R-:W2:Y:S01]  /*07c0*/  SHFL.IDX PT, R2, R92, RZ, 0x1f ;  /* 0x00001fff5c027589 */ /* 0x000ea200000e0000 */
[----:B------:R-:W-:Y:S01]  /*07d0*/  NOP ;  /* 0x0000000000007918 */ /* 0x000fe20000000000 */
[----:B--2---:R-:W-:-:S13]  /*07e0*/  ISETP.NE.AND P0, PT, R2, 0x3, PT ;  /* 0x000000030200780c */ /* 0x004fda0003f05270 */
[----:B------:R-:W-:Y:S05]  /*07f0*/  @P0 BRA `(.L_x_11) ;  /* 0x0000000000300947 */ /* 0x000fea0003800000 */
[----:B-1----:R-:W1:Y:S01]  /*0800*/  S2UR UR5, SR_CgaCtaId ;  /* 0x00000000000579c3 */ /* 0x002e620000008800 */
        /* <DEDUP_REMOVED lines=8> */
[----:B-1----:R2:W1:Y:S01]  /*0890*/  SYNCS.EXCH.64 URZ, [UR5+0x70], UR10 ;  /* 0x0000700a05ff75b2 */ /* 0x0024620008000100 */
[----:B------:R2:W1:Y:S02]  /*08a0*/  SYNCS.EXCH.64 URZ, [UR5+0x78], UR10 ;  /* 0x0000780a05ff75b2 */ /* 0x0004640008000100 */
[----:B--2---:R-:W-:Y:S01]  /*08b0*/  NOP ;  /* 0x0000000000007918 */ /* 0x004fe20000000000 */
.L_x_11:
[----:B------:R-:W2:Y:S01]  /*08c0*/  SHFL.IDX PT, R2, R92, RZ, 0x1f ;  /* 0x00001fff5c027589 */ /* 0x000ea200000e0000 */
[----:B------:R-:W-:Y:S01]  /*08d0*/  NOP ;  /* 0x0000000000007918 */ /* 0x000fe20000000000 */
[----:B--2---:R-:W-:-:S13]  /*08e0*/  ISETP.NE.AND P0, PT, R2, 0x4, PT ;  /* 0x000000040200780c */ /* 0x004fda0003f05270 */
[----:B------:R-:W-:Y:S05]  /*08f0*/  @P0 BRA `(.L_x_12) ;  /* 0x00000000004c0947 */ /* 0x000fea0003800000 */
[----:B-1----:R-:W1:Y:S01]  /*0900*/  S2UR UR5, SR_CgaCtaId ;  /* 0x00000000000579c3 */ /* 0x002e620000008800 */
[----:B------:R-:W-:Y:S01]  /*0910*/  UMOV UR9, 0x100 ;  /* 0x0000010000097882 */ /* 0x000fe20000000000 */
[----:B------:R-:W-:Y:S01]  /*0920*/  UMOV UR7, 0x400 ;  /* 0x0000040000077882 */ /* 0x000fe20000000000 */
[----:B------:R-:W-:Y:S01]  /*0930*/  USEL UR9, UR9, 0xe0, UP2 ;  /* 0x000000e009097887 */ /* 0x000fe20009000000 */
[----:B------:R-:W-:Y:S01]  /*0940*/  UMOV UR4, 0x1 ;  /* 0x0000000100047882 */ /* 0x000fe20000000000 */
[----:B------:R-:W-:Y:S01]  /*0950*/  ELECT P0, URZ, PT ;  /* 0x0000000000ff782f */ /* 0x000fe20003800000 */
[----:B------:R-:W-:-:S04]  /*0960*/  UIADD3 UR10, UPT, UPT, -UR4, 0x100000, URZ ;  /* 0x00100000040a7890 */ /* 0x000fc8000fffe1ff */
[----:B------:R-:W-:Y:S02]  /*0970*/  USHF.L.U32 UR11, UR10, 0xb, URZ ;  /* 0x0000000b0a0b7899 */ /* 0x000fe400080006ff */
[----:B------:R-:W-:Y:S02]  /*0980*/  USHF.L.U32 UR10, UR10, 0x1, URZ ;  /* 0x000000010a0a7899 */ /* 0x000fe400080006ff */
[----:B------:R-:W-:-:S04]  /*0990*/  UIADD3 UR12, UPT, UPT, -UR9, 0x100000, URZ ;  /* 0x00100000090c7890 */ /* 0x000fc8000fffe1ff */
[----:B------:R-:W-:Y:S02]  /*09a0*/  USHF.L.U32 UR13, UR12, 0xb, URZ ;  /* 0x0000000b0c0d7899 */ /* 0x000fe400080006ff */
[----:B------:R-:W-:Y:S02]  /*09b0*/  USHF.L.U32 UR12, UR12, 0x1, URZ ;  /* 0x000000010c0c7899 */ /* 0x000fe400080006ff */
[----:B-1----:R-:W-:Y:S01]  /*09c0*/  ULEA UR5, UR5, UR7, 0x18 ;  /* 0x0000000705057291 */ /* 0x002fe2000f8ec0ff */
[----:B------:R-:W1:Y:S11]  /*09d0*/  FENCE.VIEW.ASYNC.S ;  /* 0x00000000000073c6 */ /* 0x000e760000000000 */
[----:B-1----:R2:W1:Y:S01]  /*09e0*/  SYNCS.EXCH.64 URZ, [UR5+0x80], UR10 ;  /* 0x0000800a05ff75b2 */ /* 0x0024620008000100 */
[----:B------:R2:W1:Y:S01]  /*09f0*/  SYNCS.EXCH.64 URZ, [UR5+0x90], UR12 ;  /* 0x0000900c05ff75b2 */ /* 0x0004620008000100 */
[----:B------:R2:W1:Y:S01]  /*0a00*/  SYNCS.EXCH.64 URZ, [UR5+0x88], UR10 ;  /* 0x0000880a05ff75b2 */ /* 0x0004620008000100 */
[----:B------:R2:W1:Y:S02]  /*0a10*/  SYNCS.EXCH.64 URZ, [UR5+0x98], UR12 ;  /* 0x0000980c05ff75b2 */ /* 0x0004640008000100 */
[----:B--2---:R-:W-:Y:S01]  /*0a20*/  NOP ;  /* 0x0000000000007918 */ /* 0x004fe20000000000 */
.L_x_12:
        /* <DEDUP_REMOVED lines=26> */
.L_x_13:
        /* <DEDUP_REMOVED lines=18> */
.L_x_14:
[----:B-1----:R-:W1:Y:S01]  /*0cf0*/  S2UR UR5, SR_CTAID.X ;  /* 0x00000000000579c3 */ /* 0x002e620000002500 */
[----:B------:R-:W-:-:S05]  /*0d00*/  CS2R.32 R87, SR_CgaSize ;  /* 0x0000000000577805 */ /* 0x000fca0000008a00 */
[----:B------:R-:W-:-:S05]  /*0d10*/  IMAD R87, R87, -0xa0, RZ ;  /* 0xffffff6057577824 */ /* 0x000fca00078e02ff */
[----:B------:R-:W-:-:S14]  /*0d20*/  R2UR UR9, R87 ;  /* 0x00000000570972ca */ /* 0x000fdc00000e0000 */
[----:B------:R-:W2:Y:S01]  /*0d30*/  LDCU UR9, c[0x0][UR9+0x2b0] ;  /* 0x00005600090977ac */ /* 0x000ea20008000800 */
[----:B------:R-:W-:Y:S01]  /*0d40*/  NOP ;  /* 0x0000000000007918 */ /* 0x000fe20000000000 */
[----:B------:R-:W-:-:S05]  /*0d50*/  CS2R.32 R87, SR_CgaSize ;  /* 0x0000000000577805 */ /* 0x000fca0000008a00 */
[----:B------:R-:W-:-:S05]  /*0d60*/  IMAD R87, R87, -0xa0, RZ ;  /* 0xffffff6057577824 */ /* 0x000fca00078e02ff */
[----:B------:R-:W-:-:S14]  /*0d70*/  R2UR UR7, R87 ;  /* 0x00000000570772ca */ /* 0x000fdc00000e0000 */
[----:B------:R-:W3:Y:S01]  /*0d80*/  LDCU UR7, c[0x0][UR7+0x2b4] ;  /* 0x00005680070777ac */ /* 0x000ee20008000800 */
[----:B------:R-:W4:Y:S08]  /*0d90*/  S2UR UR4, SR_CTAID.Y ;  /* 0x00000000000479c3 */ /* 0x000f300000002600 */
[----:B------:R-:W3:Y:S01]  /*0da0*/  LDC R10, c[0x0][0xb24] ;  /* 0x0002c900ff0a7b82 */ /* 0x000ee20000000800 */
[----:B-1----:R-:W-:-:S02]  /*0db0*/  I2FP.F32.U32 R87, UR5 ;  /* 0x0000000500577c45 */ /* 0x002fc40008201000 */
[----:B------:R-:W-:-:S05]  /*0dc0*/  CS2R.32 R3, SR_CgaSize ;  /* 0x0000000000037805 */ /* 0x000fca0000008a00 */
[----:B------:R-:W-:-:S06]  /*0dd0*/  IMAD R3, R3, -0xa0, RZ ;  /* 0xffffff6003037824 */ /* 0x000fcc00078e02ff */
[----:B------:R-:W1:Y:S01]  /*0de0*/  LDC R3, c[0x0][R3+0x2a0] ;  /* 0x0000a80003037b82 */ /* 0x000e620000000800 */
[----:B------:R-:W-:Y:S01]  /*0df0*/  MOV R15, UR5 ;  /* 0x00000005000f7c02 */ /* 0x000fe20008000f00 */
[----:B--2---:R-:W-:Y:S01]  /*0e00*/  FMUL R87, R87, UR9 ;  /* 0x0000000957577c20 */ /* 0x004fe20008400000 */
[----:B----4-:R-:W-:Y:S02]  /*0e10*/  I2FP.F32.U32 R86, UR4 ;  /* 0x0000000400567c45 */ /* 0x010fe40008201000 */
[----:B------:R-:W-:-:S05]  /*0e20*/  CS2R.32 R2, SR_CgaSize ;  /* 0x0000000000027805 */ /* 0x000fca0000008a00 */
[----:B------:R-:W-:-:S06]  /*0e30*/  IMAD R2, R2, -0xa0, RZ ;  /* 0xffffff6002027824 */ /* 0x000fcc00078e02ff */
[----:B------:R-:W2:Y:S01]  /*0e40*/  LDC R2, c[0x0][R2+0x2a4] ;  /* 0x0000a90002027b82 */ /* 0x000ea20000000800 */
[----:B------:R-:W-:Y:S01]  /*0e50*/  MOV R14, UR4 ;  /* 0x00000004000e7c02 */ /* 0x000fe20008000f00 */
[----:B------:R-:W4:Y:S01]  /*0e60*/  F2I.U32.TRUNC.NTZ R87, R87 ;  /* 0x0000005700577305 */ /* 0x000f22000020f000 */
[----:B---3--:R-:W-:-:S05]  /*0e70*/  FMUL R86, R86, UR7 ;  /* 0x0000000756567c20 */ /* 0x008fca0008400000 */
[----:B------:R-:W-:Y:S01]  /*0e80*/  BAR.SYNC.DEFER_BLOCKING 0x0 ;  /* 0x0000000000007b1d */ /* 0x000fe20000010000 */
[----:B------:R-:W-:-:S05]  /*0e90*/  ISETP.GE.AND P0, PT, R10, 0x1, PT ;  /* 0x000000010a00780c */ /* 0x000fca0003f06270 */
[----:B------:R-:W3:Y:S02]  /*0ea0*/  F2I.U32.TRUNC.NTZ R86, R86 ;  /* 0x0000005600567305 */ /* 0x000ee4000020f000 */
[----:B------:R-:W2:Y:S01]  /*0eb0*/  S2UR UR36, SR_CTAID.Z ;  /* 0x00000000002479c3 */ /* 0x000ea20000002700 */
[----:B----4-:R-:W-:-:S05]  /*0ec0*/  IADD3 R87, PT, PT, -R87, RZ, RZ ;  /* 0x000000ff57577210 */ /* 0x010fca0007ffe1ff */
[----:B-1----:R-:W-:Y:S01]  /*0ed0*/  IMAD R87, R3, R87, UR5 ;  /* 0x0000000503577e24 */ /* 0x002fe2000f8e0257 */
[----:B---3--:R-:W-:-:S05]  /*0ee0*/  IADD3 R86, PT, PT, -R86, RZ, RZ ;  /* 0x000000ff56567210 */ /* 0x008fca0007ffe1ff */
[----:B--2---:R-:W-:Y:S01]  /*0ef0*/  IMAD R86, R2, R86, UR4 ;  /* 0x0000000402567e24 */ /* 0x004fe2000f8e0256 */
[----:B------:R-:W-:Y:S06]  /*0f00*/  @!P0 BRA `(.L_x_15) ;  /* 0x0000000000b88947 */ /* 0x000fec0003800000 */
[----:B------:R-:W1:Y:S01]  /*0f10*/  LDC.64 R4, c[0x0][0xb18] ;  /* 0x0002c600ff047b82 */ /* 0x000e620000000a00 */
[----:B------:R-:W-:-:S07]  /*0f20*/  ISETP.NE.AND P0, PT, R10, 0x1, PT ;  /* 0x000000010a00780c */ /* 0x000fce0003f05270 */
[----:B------:R-:W2:Y:S08]  /*0f30*/  LDC R9, c[0x0][0xb0c] ;  /* 0x0002c300ff097b82 */ /* 0x000eb00000000800 */
[----:B------:R-:W3:Y:S08]  /*0f40*/  LDC R12, c[0x0][0x370] ;  /* 0x0000dc00ff0c7b82 */ /* 0x000ef00000000800 */
[----:B------:R-:W4:Y:S01]  /*0f50*/  LDC R11, c[0x0][0x374] ;  /* 0x0000dd00ff0b7b82 */ /* 0x000f220000000800 */
[----:B-1----:R-:W-:-:S07]  /*0f60*/  ISETP.NE.AND P1, PT, R4, 0x1, PT ;  /* 0x000000010400780c */ /* 0x002fce0003f25270 */
[----:B------:R-:W3:Y:S01]  /*0f70*/  LDC.64 R6, c[0x0][0xb10] ;  /* 0x0002c400ff067b82 */ /* 0x000ee20000000a00 */
[----:B--2---:R-:W-:-:S07]  /*0f80*/  ISETP.NE.AND P2, PT, R9, 0x1, PT ;  /* 0x000000010900780c */ /* 0x004fce0003f45270 */
[----:B------:R-:W1:Y:S08]  /*0f90*/  LDC R8, c[0x0][0xb20] ;  /* 0x0002c800ff087b82 */ /* 0x000e700000000800 */
[----:B------:R-:W2:Y:S01]  /*0fa0*/  LDC.64 R2, c[0x0][0xb28] ;  /* 0x0002ca00ff027b82 */ /* 0x000ea20000000a00 */
[----:B----4-:R-:W-:-:S04]  /*0fb0*/  IMAD.HI.U32 R13, R11, R5, RZ ;  /* 0x000000050b0d7227 */ /* 0x010fc800078e00ff */
[----:B------:R-:W-:-:S04]  /*0fc0*/  IMAD.HI.U32 R5, R14, R5, RZ ;  /* 0x000000050e057227 */ /* 0x000fc800078e00ff */
[----:B---3--:R-:W-:-:S05]  /*0fd0*/  IMAD.HI.U32 R16, R12, R6, RZ ;  /* 0x000000060c107227 */ /* 0x008fca00078e00ff */
[-C--:B------:R-:W-:Y:S01]  /*0fe0*/  @P2 SHF.R.U32.HI R12, RZ, R7.reuse, R16 ;  /* 0x00000007ff0c2219 */ /* 0x080fe20000011610 */
[----:B------:R-:W-:Y:S01]  /*0ff0*/  IMAD.HI.U32 R16, R15, R6, RZ ;  /* 0x000000060f107227 */ /* 0x000fe200078e00ff */
[-C--:B-1----:R-:W-:Y:S02]  /*1000*/  @P1 SHF.R.U32.HI R11, RZ, R8.reuse, R13 ;  /* 0x00000008ff0b1219 */ /* 0x082fe4000001160d */
[----:B------:R-:W-:Y:S02]  /*1010*/  SHF.R.U32.HI R5, RZ, R8, R5 ;  /* 0x00000008ff057219 */ /* 0x000fe40000011605 */
[----:B------:R-:W-:Y:S02]  /*1020*/  SHF.R.U32.HI R16, RZ, R7, R16 ;  /* 0x00000007ff107219 */ /* 0x000fe40000011610 */
[----:B------:R-:W-:Y:S01]  /*1030*/  SEL R5, R14, R5, !P1 ;  /* 0x000000050e057207 */ /* 0x000fe20004800000 */
[----:B--2---:R-:W-:Y:S01]  /*1040*/  IMAD.HI.U32 R13, R11, R2, RZ ;  /* 0x000000020b0d7227 */ /* 0x004fe200078e00ff */
[----:B------:R-:W-:-:S03]  /*1050*/  SEL R16, R15, R16, !P2 ;  /* 0x000000100f107207 */ /* 0x000fc60005000000 */
[----:B------:R-:W-:Y:S01]  /*1060*/  IMAD.HI.U32 R6, R12, R2, RZ ;  /* 0x000000020c067227 */ /* 0x000fe200078e00ff */
[----:B------:R-:W-:-:S04]  /*1070*/  @P0 SHF.R.U32.HI R11, RZ, R3, R13 ;  /* 0x00000003ff0b0219 */ /* 0x000fc8000001160d */
[----:B------:R-:W-:Y:S01]  /*1080*/  @P0 SHF.R.U32.HI R12, RZ, R3, R6 ;  /* 0x00000003ff0c0219 */ /* 0x000fe20000011606 */
[----:B------:R-:W-:-:S04]  /*1090*/  IMAD R11, R11, R10, RZ ;  /* 0x0000000a0b0b7224 */ /* 0x000fc800078e02ff */
[----:B------:R-:W-:Y:S01]  /*10a0*/  IMAD R6, R12, R10, RZ ;  /* 0x0000000a0c067224 */ /* 0x000fe200078e02ff */
[----:B------:R-:W-:-:S04]  /*10b0*/  ISETP.GE.AND P1, PT, R5, R11, PT ;  /* 0x0000000b0500720c */ /* 0x000fc80003f26270 */
[----:B------:R-:W-:Y:S01]  /*10c0*/  ISETP.GE.OR P1, PT, R16, R6, P1 ;  /* 0x000000061000720c */ /* 0x000fe20000f26670 */
[----:B------:R-:W-:-:S05]  /*10d0*/  IMAD.HI.U32 R6, R5, R2, RZ ;  /* 0x0000000205067227 */ /* 0x000fca00078e00ff */
[----:B------:R-:W-:-:S04]  /*10e0*/  SHF.R.U32.HI R6, RZ, R3, R6 ;  /* 0x00000003ff067219 */ /* 0x000fc80000011606 */
[----:B------:R-:W-:-:S03]  /*10f0*/  SEL R6, R5, R6, !P0 ;  /* 0x0000000605067207 */ /* 0x000fc60004000000 */
[----:B------:R-:W-:Y:S01]  /*1100*/  @!P1 IMAD.HI.U32 R7, R16, R2, RZ ;  /* 0x0000000210079227 */ /* 0x000fe200078e00ff */
[----:B------:R-:W-:-:S04]  /*1110*/  IADD3 R2, PT, PT, -R6, RZ, RZ ;  /* 0x000000ff06027210 */ /* 0x000fc80007ffe1ff */
[----:B------:R-:W-:Y:S01]  /*1120*/  @!P1 SHF.R.U32.HI R3, RZ, R3, R7 ;  /* 0x00000003ff039219 */ /* 0x000fe20000011607 */
[----:B------:R-:W-:Y:S01]  /*1130*/  IMAD R2, R10, R2, R5 ;  /* 0x000000020a027224 */ /* 0x000fe200078e0205 */
[----:B------:R-:W-:Y:S02]  /*1140*/  IADD3 R7, PT, PT, -R5, RZ, RZ ;  /* 0x000000ff05077210 */ /* 0x000fe40007ffe1ff */
[----:B------:R-:W-:-:S03]  /*1150*/  @!P1 SEL R3, R16, R3, !P0 ;  /* 0x0000000310039207 */ /* 0x000fc60004000000 */
[----:B------:R-:W-:Y:S02]  /*1160*/  IMAD R7, R4, R7, R14 ;  /* 0x0000000704077224 */ /* 0x000fe400078e020e */
[--C-:B------:R-:W-:Y:S02]  /*1170*/  @!P1 IMAD.IADD R6, R6, 0x1, -R3.reuse ;  /* 0x0000000106069824 */ /* 0x100fe400078e0a03 */
[----:B------:R-:W-:Y:S01]  /*1180*/  @!P1 IMAD R3, R2, R12, R3 ;  /* 0x0000000c02039224 */ /* 0x000fe200078e0203 */
[----:B------:R-:W-:Y:S01]  /*1190*/  IADD3 R2, PT, PT, -R16, RZ, RZ ;  /* 0x000000ff10027210 */ /* 0x000fe20007ffe1ff */
[----:B------:R-:W-:Y:S02]  /*11a0*/  @!P1 IMAD R5, R6, R10, R16 ;  /* 0x0000000a06059224 */ /* 0x000fe400078e0210 */
[----:B------:R-:W-:Y:S02]  /*11b0*/  @!P1 IMAD.MOV.U32 R16, RZ, RZ, R3 ;  /* 0x000000ffff109224 */ /* 0x000fe400078e0003 */
[----:B------:R-:W-:-:S02]  /*11c0*/  IMAD R2, R9, R2, R15 ;  /* 0x0000000209027224 */ /* 0x000fc400078e020f */
[----:B------:R-:W-:Y:S02]  /*11d0*/  IMAD R14, R5, R4, R7 ;  /* 0x00000004050e7224 */ /* 0x000fe400078e0207 */
[----:B------:R-:W-:Y:S02]  /*11e0*/  IMAD R15, R16, R9, R2 ;  /* 0x00000009100f7224 */ /* 0x000fe400078e0202 */
.L_x_15:
[----:B------:R-:W1:Y:S01]  /*11f0*/  LDCU UR4, c[0x0][0xb30] ;  /* 0x00016600ff0477ac */ /* 0x000e620008000800 */
[----:B------:R-:W2:Y:S08]  /*1200*/  S2UR UR37, SR_CgaCtaId ;  /* 0x00000000002579c3 */ /* 0x000eb00000008800 */
[----:B------:R-:W3:Y:S01]  /*1210*/  LDC R40, c[0x0][0xb24] ;  /* 0x0002c900ff287b82 */ /* 0x000ee20000000800 */
[----:B-1----:R-:W-:-:S09]  /*1220*/  UISETP.NE.AND UP1, UPT, UR4, 0x1, UPT ;  /* 0x000000010400788c */ /* 0x002fd2000bf25270 */
[----:B--2---:R-:W-:Y:S05]  /*1230*/  BRA.U UP1, `(.L_x_16) ;  /* 0x0000000101407547 */ /* 0x004fea000b800000 */
[----:B------:R-:W1:Y:S08]  /*1240*/  LDC.64 R4, c[0x0][0xb10] ;  /* 0x0002c400ff047b82 */ /* 0x000e700000000a00 */
[----:B------:R-:W2:Y:S08]  /*1250*/  LDC.64 R2, c[0x0][0xb18] ;  /* 0x0002c600ff027b82 */ /* 0x000eb00000000a00 */
[----:B------:R-:W4:Y:S08]  /*1260*/  LDC R6, c[0x0][0xb20] ;  /* 0x0002c800ff067b82 */ /* 0x000f300000000800 */
[----:B------:R-:W3:Y:S01]  /*1270*/  LDC R7, c[0x0][0xb0c] ;  /* 0x0002c300ff077b82 */ /* 0x000ee20000000800 */
[----:B-1----:R-:W-:-:S05]  /*1280*/  IMAD.HI.U32 R4, R15, R4, RZ ;  /* 0x000000040f047227 */ /* 0x002fca00078e00ff */
[----:B------:R-:W-:Y:S01]  /*1290*/  SHF.R.U32.HI R4, RZ, R5, R4 ;  /* 0x00000005ff047219 */ /* 0x000fe20000011604 */
[----:B--2---:R-:W-:Y:S01]  /*12a0*/  IMAD.HI.U32 R3, R14, R3, RZ ;  /* 0x000000030e037227 */ /* 0x004fe200078e00ff */
[----:B------:R-:W-:-:S04]  /*12b0*/  ISETP.NE.AND P0, PT, R2, 0x1, PT ;  /* 0x000000010200780c */ /* 0x000fc80003f05270 */
[----:B----4-:R-:W-:-:S04]  /*12c0*/  SHF.R.U32.HI R3, RZ, R6, R3 ;  /* 0x00000006ff037219 */ /* 0x010fc80000011603 */
[----:B------:R-:W-:Y:S02]  /*12d0*/  SEL R3, R14, R3, !P0 ;  /* 0x000000030e037207 */ /* 0x000fe40004000000 */
[----:B---3--:R-:W-:-:S04]  /*12e0*/  ISETP.NE.AND P1, PT, R7, 0x1, PT ;  /* 0x000000010700780c */ /* 0x008fc80003f25270 */
[----:B------:R-:W-:-:S05]  /*12f0*/  SEL R4, R15, R4, !P1 ;  /* 0x000000040f047207 */ /* 0x000fca0004800000 */
[----:B------:R-:W-:Y:S02]  /*1300*/  IMAD.IADD R5, R3, 0x1, -R4 ;  /* 0x0000000103057824 */ /* 0x000fe400078e0a04 */
[----:B------:R-:W-:Y:S02]  /*1310*/  IMAD.IADD R3, R4, 0x1, -R3 ;  /* 0x0000000104037824 */ /* 0x000fe400078e0a03 */
[----:B------:R-:W-:Y:S02]  /*1320*/  IMAD R15, R5, R7, R15 ;  /* 0x00000007050f7224 */ /* 0x000fe400078e020f */
[----:B------:R-:W-:-:S07]  /*1330*/  IMAD R14, R3, R2, R14 ;  /* 0x00000002030e7224 */ /* 0x000fce00078e020e */
.L_x_16:
[----:B------:R-:W-:Y:S01]  /*1340*/  BAR.SYNC.DEFER_BLOCKING 0x0 ;  /* 0x0000000000007b1d */ /* 0x000fe20000010000 */
[----:B------:R-:W-:Y:S01]  /*1350*/  UISETP.NE.AND UP1, UPT, UR8, 0x2, UPT ;  /* 0x000000020800788c */ /* 0x000fe2000bf25270 */
[----:B------:R-:W-:Y:S02]  /*1360*/  ISETP.NE.OR P5, PT, R0, 0x2, !P5 ;  /* 0x000000020000780c */ /* 0x000fe40006fa5670 */
[----:B------:R-:W-:-:S06]  /*1370*/  LOP3.LUT R2, R101, 0x1f, RZ, 0xc0, !PT ;  /* 0x0000001f65027812 */ /* 0x000fcc00078ec0ff */
[----:B------:R-:W-:Y:S05]  /*1380*/  BRA.U UP1, `(.L_x_17) ;  /* 0x0000001101887547 */ /* 0x000fea000b800000 */
[----:B------:R-:W1:Y:S01]  /*1390*/  LDCU UR13, c[0x0][0x38c] ;  /* 0x00007180ff0d77ac */ /* 0x000e620008000800 */
[----:B------:R-:W2:Y:S01]  /*13a0*/  LDC R8, c[0x0][0x370] ;  /* 0x0000dc00ff087b82 */ /* 0x000ea20000000800 */
[----:B------:R-:W-:Y:S01]  /*13b0*/  PLOP3.LUT P1, PT, PT, PT, UP2, 0x80, 0x8 ;  /* 0x000000000008781c */ /* 0x000fe20003f2f028 */
[----:B------:R-:W-:Y:S01]  /*13c0*/  IMAD.MOV.U32 R17, RZ, RZ, 0x1 ;  /* 0x00000001ff117424 */ /* 0x000fe200078e00ff */
[----:B------:R-:W-:Y:S01]  /*13d0*/  ISETP.EQ.OR P4, PT, R2, RZ, P5 ;  /* 0x000000ff0200720c */ /* 0x000fe20002f82670 */
[----:B------:R-:W-:Y:S01]  /*13e0*/  IMAD.MOV.U32 R16, RZ, RZ, RZ ;  /* 0x000000ffff107224 */ /* 0x000fe200078e00ff */
[----:B------:R-:W-:Y:S02]  /*13f0*/  PLOP3.LUT P1, PT, P1, PT, PT, 0x8, 0x80 ;  /* 0x000000000080781c */ /* 0x000fe40000f2e170 */
[----:B------:R-:W-:Y:S01]  /*1400*/  CS2R R12, SRZ ;  /* 0x00000000000c7805 */ /* 0x000fe2000001ff00 */
[----:B------:R-:W-:Y:S01]  /*1410*/  IMAD.MOV.U32 R11, RZ, RZ, 0x1 ;  /* 0x00000001ff0b7424 */ /* 0x000fe200078e00ff */
[----:B------:R-:W4:Y:S01]  /*1420*/  LDC R0, c[0x0][0x374] ;  /* 0x0000dd00ff007b82 */ /* 0x000f220000000800 */
[----:B------:R-:W2:Y:S01]  /*1430*/  LDCU.64 UR22, c[0x0][0x348] ;  /* 0x00006900ff1677ac */ /* 0x000ea20008000a00 */
[----:B------:R-:W-:Y:S01]  /*1440*/  UMOV UR6, URZ ;  /* 0x000000ff00067c82 */ /* 0x000fe20008000000 */
[----:B-1----:R-:W-:-:S04]  /*1450*/  UIADD3 UR5, UPT, UPT, UR13, 0x7f, URZ ;  /* 0x0000007f0d057890 */ /* 0x002fc8000fffe0ff */
[----:B------:R-:W-:-:S04]  /*1460*/  USHF.R.S32.HI UR4, URZ, 0x1f, UR5 ;  /* 0x0000001fff047899 */ /* 0x000fc80008011405 */
[----:B------:R-:W-:-:S04]  /*1470*/  ULEA.HI UR4, UR4, UR5, URZ, 0x7 ;  /* 0x0000000504047291 */ /* 0x000fc8000f8f38ff */
[----:B------:R-:W-:Y:S02]  /*1480*/  USHF.R.S32.HI UR15, URZ, 0x7, UR4 ;  /* 0x00000007ff0f7899 */ /* 0x000fe40008011404 */
[----:B------:R-:W-:Y:S02]  /*1490*/  UIADD3 UR4, UPT, UPT, UR13, -0x1, URZ ;  /* 0xffffffff0d047890 */ /* 0x000fe4000fffe0ff */
[----:B------:R-:W-:Y:S02]  /*14a0*/  UISETP.LT.U32.AND UP0, UPT, UR15, 0x3, UPT ;  /* 0x000000030f00788c */ /* 0x000fe4000bf01070 */
[----:B------:R-:W-:Y:S02]  /*14b0*/  UISETP.GE.U32.AND UP1, UPT, UR4, -0xff, UPT ;  /* 0xffffff010400788c */ /* 0x000fe4000bf26070 */
[----:B------:R-:W-:Y:S02]  /*14c0*/  USEL UR14, UR15, 0x3, UP0 ;  /* 0x000000030f0e7887 */ /* 0x000fe40008000000 */
[----:B------:R-:W-:-:S02]  /*14d0*/  UIADD3 UR13, UPT, UPT, UR13, 0xfe, URZ ;  /* 0x000000fe0d0d7890 */ /* 0x000fc4000fffe0ff */
[----:B------:R-:W-:Y:S02]  /*14e0*/  UIADD3 UR5, UPT, UPT, UR14, -0x1, URZ ;  /* 0xffffffff0e057890 */ /* 0x000fe4000fffe0ff */
[----:B------:R-:W-:-:S03]  /*14f0*/  UIADD3 UR7, UPT, UPT, UR15, -UR14, URZ ;  /* 0x8000000e0f077290 */ /* 0x000fc6000fffe0ff */
[----:B------:R-:W-:-:S04]  /*1500*/  @UP1 UIADD3 UR5, UPT, UPT, UR14, URZ, URZ ;  /* 0x000000ff0e051290 */ /* 0x000fc8000fffe0ff */
[----:B--2---:R-:W-:-:S12]  /*1510*/  UIADD3 UR5, UPT, UPT, UR5, 0x1, URZ ;  /* 0x0000000105057890 */ /* 0x004fd8000fffe0ff */
.L_x_35:
[----:B------:R-:W-:Y:S01]  /*1520*/  UISETP.NE.AND UP0, UPT, UR37, URZ, UPT ;  /* 0x000000ff2500728c */ /* 0x000fe2000bf05270 */
[----:B------:R-:W1:Y:S08]  /*1530*/  S2UR UR37, SR_CgaCtaId ;  /* 0x00000000002579c3 */ /* 0x000e700000008800 */
[----:B------:R-:W-:Y:S05]  /*1540*/  BRA.U UP0, `(.L_x_18) ;  /* 0x0000000100347547 */ /* 0x000fea000b800000 */
[----:B------:R-:W2:Y:S01]  /*1550*/  S2R R2, SR_CgaCtaId ;  /* 0x0000000000027919 */ /* 0x000ea20000008800 */
[----:B------:R-:W-:-:S04]  /*1560*/  MOV R3, 0x400 ;  /* 0x0000040000037802 */ /* 0x000fc80000000f00 */
[----:B--2---:R-:W-:Y:S02]  /*1570*/  LEA R2, R2, R3, 0x18 ;  /* 0x0000000302027211 */ /* 0x004fe400078ec0ff */
[----:B------:R-:W-:-:S03]  /*1580*/  SHF.L.U32 R3, R11, 0x1f, RZ ;  /* 0x0000001f0b037819 */ /* 0x000fc600000006ff */
[----:B------:R-:W-:-:S04]  /*1590*/  IMAD R2, R12, 0x8, R2 ;  /* 0x000000080c027824 */ /* 0x000fc800078e0202 */
[----:B------:R-:W2:Y:S02]  /*15a0*/  SYNCS.PHASECHK.TRANS64.TRYWAIT P0, [R2+URZ+0xf0], R3 ;  /* 0x0000f003020075a7 */ /* 0x000ea400080011ff */
[----:B--2---:R-:W-:Y:S05]  /*15b0*/  @!P0 BRA `(.L_x_19) ;  /* 0x0000007800508947 */ /* 0x004fea0003800000 */
.L_x_130:
[----:B------:R-:W-:Y:S01]  /*15c0*/  VIADD R12, R12, 0x1 ;  /* 0x000000010c0c7836 */ /* 0x000fe20000000000 */
[----:B------:R2:W-:Y:S04]  /*15d0*/  SYNCS.ARRIVE.TRANS64.A1T0 RZ, [R2+URZ+0xe0], RZ ;  /* 0x0000e0ff02ff79a7 */ /* 0x0005e800081000ff */
[----:B------:R-:W-:-:S04]  /*15e0*/  ISETP.NE.AND P0, PT, R12, 0x2, PT ;  /* 0x000000020c00780c */ /* 0x000fc80003f05270 */
[----:B------:R-:W-:Y:S02]  /*15f0*/  SEL R12, R12, RZ, P0 ;  /* 0x000000ff0c0c7207 */ /* 0x000fe40000000000 */
[----:B--2---:R-:W-:-:S04]  /*1600*/  SEL R2, RZ, 0x1, P0 ;  /* 0x00000001ff027807 */ /* 0x004fc80000000000 */
[----:B------:R-:W-:-:S07]  /*1610*/  LOP3.LUT R11, R11, R2, RZ, 0x3c, !PT ;  /* 0x000000020b0b7212 */ /* 0x000fce00078e3cff */
.L_x_18:
[----:B------:R-:W-:Y:S01]  /*1620*/  UMOV UR4, 0x400 ;  /* 0x0000040000047882 */ /* 0x000fe20000000000 */
[----:B------:R-:W-:Y:S01]  /*1630*/  SHF.L.U32 R2, R17, 0x1f, RZ ;  /* 0x0000001f11027819 */ /* 0x000fe200000006ff */
[----:B-1----:R-:W-:Y:S01]  /*1640*/  ULEA UR4, UR37, UR4, 0x18 ;  /* 0x0000000425047291 */ /* 0x002fe2000f8ec0ff */
[----:B------:R-:W-:Y:S01]  /*1650*/  R2UR UR35, R15 ;  /* 0x000000000f2372ca */ /* 0x000fe200000e0000 */
[----:B------:R-:W-:Y:S01]  /*1660*/  UISETP.GE.U32.AND UP0, UPT, UR13, 0xff, UPT ;  /* 0x000000ff0d00788c */ /* 0x000fe2000bf06070 */
[----:B------:R-:W-:Y:S01]  /*1670*/  R2UR UR19, R14 ;  /* 0x000000000e1372ca */ /* 0x000fe200000e0000 */
[----:B------:R-:W-:Y:S01]  /*1680*/  ULEA UR8, UR6, UR4, 0x3 ;  /* 0x0000000406087291 */ /* 0x000fe2000f8e18ff */
[----:B------:R-:W-:-:S08]  /*1690*/  UMOV UR29, URZ ;  /* 0x000000ff001d7c82 */ /* 0x000fd00008000000 */
[----:B------:R1:W2:Y:S01]  /*16a0*/  SYNCS.PHASECHK.TRANS64.TRYWAIT P0, [UR8+0x18], R2 ;  /* 0x00001802ff0075a7 */ /* 0x0002a20008001108 */
[----:B------:R-:W-:Y:S02]  /*16b0*/  USHF.L.U32 UR35, UR35, 0x7, URZ ;  /* 0x0000000723237899 */ /* 0x000fe400080006ff */
[----:B------:R-:W-:Y:S01]  /*16c0*/  USHF.L.U32 UR19, UR19, 0x7, URZ ;  /* 0x0000000713137899 */ /* 0x000fe200080006ff */
[----:B------:R-:W-:Y:S11]  /*16d0*/  BRA.U !UP0, `(.L_x_20) ;  /* 0x0000000108d47547 */ /* 0x000ff6000b800000 */
[----:B------:R-:W-:Y:S01]  /*16e0*/  UMOV UR21, URZ ;  /* 0x000000ff00157c82 */ /* 0x000fe20008000000 */
[----:B------:R-:W-:-:S05]  /*16f0*/  UMOV UR42, UR6 ;  /* 0x00000006002a7c82 */ /* 0x000fca0008000000 */
.L_x_25:
[----:B-1----:R-:W-:Y:S01]  /*1700*/  ULEA UR33, UR42, UR4, 0x3 ;  /* 0x000000042a217291 */ /* 0x002fe2000f8e18ff */
[----:B--2---:R-:W-:Y:S01]  /*1710*/  @!P5 MOV R3, 0x10000 ;  /* 0x000100000003d802 */ /* 0x004fe20000000f00 */
[----:B--2---:R-:W-:Y:S10]  /*1720*/  @P0 BRA `(.L_x_21) ;  /* 0x00000000000c0947 */ /* 0x004ff40003800000 */
[----:B------:R-:W-:-:S04]  /*1730*/  SHF.L.U32 R4, R17, 0x1f, RZ ;  /* 0x0000001f11047819 */ /* 0x000fc800000006ff */
[----:B------:R-:W2:Y:S02]  /*1740*/  SYNCS.PHASECHK.TRANS64.TRYWAIT P0, [UR33+0x18], R4 ;  /* 0x00001804ff0075a7 */ /* 0x000ea40008001121 */
[----:B--2---:R-:W-:Y:S05]  /*1750*/  @!P0 BRA `(.L_x_22) ;  /* 0x0000007400fc8947 */ /* 0x004fea0003800000 */
.L_x_21:
[----:B------:R2:W-:Y:S01]  /*1760*/  @!P5 SYNCS.ARRIVE.TRANS64 RZ, [UR33], R3 ;  /* 0x00000003ffffd9a7 */ /* 0x0005e20008000021 */
[----:B------:R-:W-:Y:S04]  /*1770*/  BSSY.RECONVERGENT B0, `(.L_x_23) ;  /* 0x0000003000007945 */ /* 0x000fe80003800200 */
[----:B------:R-:W-:Y:S05]  /*1780*/  @P4 BRA `(.L_x_24) ;  /* 0x0000000000044947 */ /* 0x000fea0003800000 */
[----:B------:R-:W-:Y:S05]  /*1790*/  BPT.TRAP 0x1 ;  /* 0x000000040000795c */ /* 0x000fea0000300000 */
.L_x_24:
[----:B------:R-:W-:Y:S05]  /*17a0*/  BSYNC.RECONVERGENT B0 ;  /* 0x0000000000007941 */ /* 0x000fea0003800200 */
.L_x_23:
[----:B------:R-:W-:Y:S02]  /*17b0*/  UIADD3 UR6, UPT, UPT, UR42, 0x1, URZ ;  /* 0x000000012a067890 */ /* 0x000fe4000fffe0ff */
[----:B------:R-:W-:Y:S02]  /*17c0*/  UIADD3 UR40, UP1, UPT, UR22, 0x80, URZ ;  /* 0x0000008016287890 */ /* 0x000fe4000ff3e0ff */
[----:B------:R-:W-:Y:S02]  /*17d0*/  UISETP.NE.AND UP0, UPT, UR6, 0x3, UPT ;  /* 0x000000030600788c */ /* 0x000fe4000bf05270 */
[----:B------:R-:W-:Y:S02]  /*17e0*/  USHF.L.U32 UR34, UR21, 0x7, URZ ;  /* 0x0000000715227899 */ /* 0x000fe400080006ff */
[----:B------:R-:W-:Y:S02]  /*17f0*/  USEL UR9, URZ, 0x1, UP0 ;  /* 0x00000001ff097887 */ /* 0x000fe40008000000 */
[----:B------:R-:W-:-:S02]  /*1800*/  USEL UR6, UR6, URZ, UP0 ;  /* 0x000000ff06067287 */ /* 0x000fc40008000000 */
[----:B------:R-:W-:Y:S02]  /*1810*/  UIADD3 UR38, UP0, UPT, UR22, 0x180, URZ ;  /* 0x0000018016267890 */ /* 0x000fe4000ff1e0ff */
[----:B------:R-:W-:Y:S01]  /*1820*/  ULEA UR8, UR6, UR4, 0x3 ;  /* 0x0000000406087291 */ /* 0x000fe2000f8e18ff */
[----:B------:R-:W-:Y:S01]  /*1830*/  LOP3.LUT R17, R17, UR9, RZ, 0x3c, !PT ;  /* 0x0000000911117c12 */ /* 0x000fe2000f8e3cff */
[----:B------:R-:W-:Y:S02]  /*1840*/  UIADD3.X UR41, UPT, UPT, URZ, UR23, URZ, UP1, !UPT ;  /* 0x00000017ff297290 */ /* 0x000fe40008ffe4ff */
[----:B------:R-:W-:Y:S01]  /*1850*/  UIADD3 UR26, UPT, UPT, UR34, 0x40, URZ ;  /* 0x00000040221a7890 */ /* 0x000fe2000fffe0ff */
[----:B-1----:R-:W-:Y:S01]  /*1860*/  SHF.L.U32 R2, R17, 0x1f, RZ ;  /* 0x0000001f11027819 */ /* 0x002fe200000006ff */
[----:B------:R-:W-:Y:S01]  /*1870*/  UIADD3.X UR39, UPT, UPT, URZ, UR23, URZ, UP0, !UPT ;  /* 0x00000017ff277290 */ /* 0x000fe200087fe4ff */
[----:B------:R-:W-:Y:S02]  /*1880*/  UMOV UR30, 0x0 ;  /* 0x00000000001e7882 */ /* 0x000fe40000000000 */
[----:B------:R1:W1:Y:S01]  /*1890*/  SYNCS.PHASECHK.TRANS64.TRYWAIT P0, [UR8+0x18], R2 ;  /* 0x00001802ff0075a7 */ /* 0x0002620008001108 */
[----:B------:R-:W-:Y:S01]  /*18a0*/  ULEA UR8, UR42, UR4, 0xf ;  /* 0x000000042a087291 */ /* 0x000fe2000f8e78ff */
[----:B------:R-:W-:Y:S01]  /*18b0*/  UMOV UR31, 0x10000000 ;  /* 0x10000000001f7882 */ /* 0x000fe20000000000 */
[----:B------:R-:W-:-:S02]  /*18c0*/  UMOV UR25, UR33 ;  /* 0x0000002100197c82 */ /* 0x000fc40008000000 */
[----:B------:R-:W-:Y:S02]  /*18d0*/  UIADD3 UR32, UPT, UPT, UR8, 0x8400, URZ ;  /* 0x0000840008207890 */ /* 0x000fe4000fffe0ff */
[----:B------:R-:W-:Y:S02]  /*18e0*/  UIADD3 UR24, UPT, UPT, UR8, 0xc400, URZ ;  /* 0x0000c40008187890 */ /* 0x000fe4000fffe0ff */
[----:B------:R-:W-:Y:S02]  /*18f0*/  UIADD3 UR16, UPT, UPT, UR8, 0x20400, URZ ;  /* 0x0002040008107890 */ /* 0x000fe4000fffe0ff */
[----:B------:R-:W-:Y:S01]  /*1900*/  UIADD3 UR8, UPT, UPT, UR8, 0x24400, URZ ;  /* 0x0002440008087890 */ /* 0x000fe2000fffe0ff */
[----:B------:R-:W-:Y:S01]  /*1910*/  UMOV UR27, UR35 ;  /* 0x00000023001b7c82 */ /* 0x000fe20008000000 */
[----:B------:R-:W-:Y:S01]  /*1920*/  UMOV UR28, UR36 ;  /* 0x00000024001c7c82 */ /* 0x000fe20008000000 */
[----:B------:R-:W-:Y:S01]  /*1930*/  UMOV UR17, UR33 ;  /* 0x0000002100117c82 */ /* 0x000fe20008000000 */
[----:B------:R-:W-:Y:S01]  /*1940*/  UMOV UR20, UR36 ;  /* 0x0000002400147c82 */ /* 0x000fe20008000000 */
[----:B------:R-:W-:Y:S01]  /*1950*/  UMOV UR18, UR34 ;  /* 0x0000002200127c82 */ /* 0x000fe20008000000 */
[----:B------:R1:W-:Y:S01]  /*1960*/  UTMALDG.3D [UR32], [UR40], desc[UR30] ;  /* 0x00001e20280075b4 */ /* 0x0003e20008011000 */
[----:B------:R-:W-:Y:S01]  /*1970*/  UMOV UR11, UR19 ;  /* 0x00000013000b7c82 */ /* 0x000fe20008000000 */
[----:B------:R-:W-:Y:S01]  /*1980*/  UMOV UR12, UR36 ;  /* 0x00000024000c7c82 */ /* 0x000fe20008000000 */
[----:B------:R-:W-:Y:S01]  /*1990*/  UMOV UR9, UR33 ;  /* 0x0000002100097c82 */ /* 0x000fe20008000000 */
[----:B------:R-:W-:Y:S01]  /*19a0*/  UMOV UR10, UR26 ;  /* 0x0000001a000a7c82 */ /* 0x000fe20008000000 */
[----:B------:R-:W-:Y:S01]  /*19b0*/  UIADD3 UR21, UPT, UPT, UR21, 0x1, URZ ;  /* 0x0000000115157890 */ /* 0x000fe2000fffe0ff */
[----:B------:R-:W-:Y:S01]  /*19c0*/  UMOV UR29, UR5 ;  /* 0x00000005001d7c82 */ /* 0x000fe20008000000 */
[----:B------:R1:W-:Y:S02]  /*19d0*/  UTMALDG.3D [UR24], [UR40], desc[UR30] ;  /* 0x00001e18280075b4 */ /* 0x0003e40008011000 */
[----:B------:R-:W-:Y:S01]  /*19e0*/  UISETP.NE.AND UP0, UPT, UR21, UR5, UPT ;  /* 0x000000051500728c */ /* 0x000fe2000bf05270 */
[----:B------:R-:W-:Y:S01]  /*19f0*/  UMOV UR42, UR6 ;  /* 0x00000006002a7c82 */ /* 0x000fe20008000000 */
[----:B------:R1:W-:Y:S01]  /*1a00*/  UTMALDG.3D [UR16], [UR38], desc[UR30] ;  /* 0x00001e10260075b4 */ /* 0x0003e20008011000 */
[----:B------:R1:W-:Y:S06]  /*1a10*/  UTMALDG.3D [UR8], [UR38], desc[UR30] ;  /* 0x00001e08260075b4 */ /* 0x0003ec0008011000 */
[----:B------:R-:W-:Y:S05]  /*1a20*/  BRA.U UP0, `(.L_x_25) ;  /* 0xfffffffd00347547 */ /* 0x000fea000b83ffff */
.L_x_20:
[----:B-1----:R-:W-:Y:S01]  /*1a30*/  ULEA UR8, UR6, UR4, 0x3 ;  /* 0x0000000406087291 */ /* 0x002fe2000f8e18ff */
[----:B------:R-:W-:Y:S01]  /*1a40*/  SHF.L.U32 R2, R17, 0x1f, RZ ;  /* 0x0000001f11027819 */ /* 0x000fe200000006ff */
[----:B------:R-:W-:Y:S01]  /*1a50*/  @!P1 SYNCS.ARRIVE.TRANS64.A1T0 RZ, [UR4+0x78], RZ ;  /* 0x000078ffffff99a7 */ /* 0x000fe20008100004 */
[----:B------:R-:W-:-:S06]  /*1a60*/  UISETP.GT.AND UP0, UPT, UR15, UR14, UPT ;  /* 0x0000000e0f00728c */ /* 0x000fcc000bf04270 */
[----:B--2---:R1:W2:Y:S03]  /*1a70*/  SYNCS.PHASECHK.TRANS64.TRYWAIT P0, [UR8+0x18], R2 ;  /* 0x00001802ff0075a7 */ /* 0x0042a60008001108 */
[----:B------:R-:W-:Y:S05]  /*1a80*/  BRA.U !UP0, `(.L_x_26) ;  /* 0x0000000108d07547 */ /* 0x000fea000b800000 */
[----:B------:R-:W-:Y:S01]  /*1a90*/  UIADD3 UR21, UPT, UPT, UR7, UR29, URZ ;  /* 0x0000001d07157290 */ /* 0x000fe2000fffe0ff */
[----:B------:R-:W-:-:S11]  /*1aa0*/  UMOV UR42, UR6 ;  /* 0x00000006002a7c82 */ /* 0x000fd60008000000 */
.L_x_31:
[----:B-1----:R-:W-:Y:S01]  /*1ab0*/  ULEA UR33, UR42, UR4, 0x3 ;  /* 0x000000042a217291 */ /* 0x002fe2000f8e18ff */
[----:B--2---:R-:W-:Y:S01]  /*1ac0*/  @!P5 MOV R3, 0x10000 ;  /* 0x000100000003d802 */ /* 0x004fe20000000f00 */
[----:B--2---:R-:W-:Y:S10]  /*1ad0*/  @P0 BRA `(.L_x_27) ;  /* 0x00000000000c0947 */ /* 0x004ff40003800000 */
[----:B------:R-:W-:-:S04]  /*1ae0*/  SHF.L.U32 R4, R17, 0x1f, RZ ;  /* 0x0000001f11047819 */ /* 0x000fc800000006ff */
[----:B------:R-:W2:Y:S02]  /*1af0*/  SYNCS.PHASECHK.TRANS64.TRYWAIT P0, [UR33+0x18], R4 ;  /* 0x00001804ff0075a7 */ /* 0x000ea40008001121 */
[----:B--2---:R-:W-:Y:S05]  /*1b00*/  @!P0 BRA `(.L_x_28) ;  /* 0x0000007400288947 */ /* 0x004fea0003800000 */
.L_x_27:
[----:B------:R2:W-:Y:S01]  /*1b10*/  @!P5 SYNCS.ARRIVE.TRANS64 RZ, [UR33], R3 ;  /* 0x00000003ffffd9a7 */ /* 0x0005e20008000021 */
[----:B------:R-:W-:Y:S04]  /*1b20*/  BSSY.RECONVERGENT B0, `(.L_x_29) ;  /* 0x0000003000007945 */ /* 0x000fe80003800200 */
[----:B------:R-:W-:Y:S05]  /*1b30*/  @P4 BRA `(.L_x_30) ;  /* 0x0000000000044947 */ /* 0x000fea0003800000 */
[----:B------:R-:W-:Y:S05]  /*1b40*/  BPT.TRAP 0x1 ;  /* 0x000000040000795c */ /* 0x000fea0000300000 */
.L_x_30:
[----:B------:R-:W-:Y:S05]  /*1b50*/  BSYNC.RECONVERGENT B0 ;  /* 0x0000000000007941 */ /* 0x000fea0003800200 */
.L_x_29:
        /* <DEDUP_REMOVED lines=31> */
[----:B------:R-:W-:Y:S01]  /*1d50*/  UMOV UR10, UR26 ;  /* 0x0000001a000a7c82 */ /* 0x000fe20008000000 */
[----:B------:R-:W-:Y:S01]  /*1d60*/  UIADD3 UR29, UPT, UPT, UR29, 0x1, URZ ;  /* 0x000000011d1d7890 */ /* 0x000fe2000fffe0ff */
[----:B------:R1:W-:Y:S01]  /*1d70*/  UTMALDG.3D [UR24], [UR40], desc[UR30] ;  /* 0x00001e18280075b4 */ /* 0x0003e20008011000 */
[----:B------:R-:W-:-:S02]  /*1d80*/  UMOV UR42, UR6 ;  /* 0x00000006002a7c82 */ /* 0x000fc40008000000 */
[----:B------:R-:W-:Y:S01]  /*1d90*/  UISETP.NE.AND UP0, UPT, UR29, UR21, UPT ;  /* 0x000000151d00728c */ /* 0x000fe2000bf05270 */
[----:B------:R1:W-:Y:S01]  /*1da0*/  UTMALDG.3D [UR16], [UR38], desc[UR30] ;  /* 0x00001e10260075b4 */ /* 0x0003e20008011000 */
[----:B------:R1:W-:Y:S07]  /*1db0*/  UTMALDG.3D [UR8], [UR38], desc[UR30] ;  /* 0x00001e08260075b4 */ /* 0x0003ee0008011000 */
[----:B------:R-:W-:Y:S05]  /*1dc0*/  BRA.U UP0, `(.L_x_31) ;  /* 0xfffffffd00387547 */ /* 0x000fea000b83ffff */
.L_x_26:
[C---:B-1----:R-:W-:Y:S01]  /*1dd0*/  LEA R2, R16.reuse, UR4, 0x3 ;  /* 0x0000000410027c11 */ /* 0x042fe2000f8e18ff */
[----:B------:R-:W-:Y:S01]  /*1de0*/  NOP ;  /* 0x0000000000007918 */ /* 0x000fe20000000000 */
[----:B--2---:R-:W-:Y:S02]  /*1df0*/  SHF.L.U32 R3, R13, 0x1f, RZ ;  /* 0x0000001f0d037819 */ /* 0x004fe400000006ff */
[----:B------:R-:W-:Y:S02]  /*1e00*/  LEA R4, R16, UR4, 0x4 ;  /* 0x0000000410047c11 */ /* 0x000fe4000f8e20ff */
[----:B------:R-:W1:Y:S02]  /*1e10*/  SYNCS.PHASECHK.TRANS64.TRYWAIT P0, [R2+URZ+0x80], R3 ;  /* 0x00008003020075a7 */ /* 0x000e6400080011ff */
[----:B-1----:R-:W-:Y:S05]  /*1e20*/  @!P0 BRA `(.L_x_32) ;  /* 0x0000007000788947 */ /* 0x002fea0003800000 */
.L_x_133:
[----:B------:R-:W2:Y:S01]  /*1e30*/  LDS.128 R4, [R4+0x110] ;  /* 0x0001100004047984 */ /* 0x000ea20000000c00 */
[----:B---3--:R-:W-:Y:S01]  /*1e40*/  ISETP.GE.AND P0, PT, R40, 0x1, PT ;  /* 0x000000012800780c */ /* 0x008fe20003f06270 */
[----:B-1----:R-:W-:Y:S01]  /*1e50*/  VIADD R2, R2, 0x90 ;  /* 0x0000009002027836 */ /* 0x002fe20000000000 */
[----:B------:R-:W-:Y:S01]  /*1e60*/  @!PT LDS RZ, [RZ] ;  /* 0x00000000fffff984 */ /* 0x000fe20000000800 */
[----:B------:R-:W-:Y:S01]  /*1e70*/  @!PT LDS RZ, [RZ] ;  /* 0x00000000fffff984 */ /* 0x000fe20000000800 */
[----:B------:R-:W-:Y:S01]  /*1e80*/  @!PT LDS RZ, [RZ] ;  /* 0x00000000fffff984 */ /* 0x000fe20000000800 */
[----:B------:R-:W-:Y:S01]  /*1e90*/  @!PT LDS RZ, [RZ] ;  /* 0x00000000fffff984 */ /* 0x000fe20000000800 */
[----:B------:R1:W-:Y:S06]  /*1ea0*/  MEMBAR.ALL.CTA ;  /* 0x0000000000007992 */ /* 0x0003ec0000008000 */
[----:B-1----:R-:W1:Y:S01]  /*1eb0*/  FENCE.VIEW.ASYNC.S ;  /* 0x00000000000073c6 */ /* 0x002e620000000000 */
[----:B------:R-:W-:-:S04]  /*1ec0*/  PRMT R2, RZ, 0x654, R2 ;  /* 0x00000654ff027816 */ /* 0x000fc80000000002 */
[----:B-1----:R1:W-:Y:S01]  /*1ed0*/  SYNCS.ARRIVE.TRANS64.RED.A1T0 RZ, [R2+URZ], RZ ;  /* 0x000000ff02ff79a7 */ /* 0x0023e200081004ff */
[----:B--2---:R-:W-:-:S13]  /*1ee0*/  LOP3.LUT P2, RZ, R6, 0x1, RZ, 0xc0, !PT ;  /* 0x0000000106ff7812 */ /* 0x004fda000784c0ff */
[----:B------:R-:W-:Y:S01]  /*1ef0*/  @P2 SHF.R.U32.HI R3, RZ, 0x10, R5 ;  /* 0x00000010ff032819 */ /* 0x000fe20000011605 */
[----:B------:R-:W-:Y:S01]  /*1f00*/  VOTEU.ANY UP0, P2 ;  /* 0x0000000000ff7886 */ /* 0x000fe20001000100 */
[----:B------:R-:W-:Y:S02]  /*1f10*/  @P2 MOV R10, R4 ;  /* 0x00000004000a2202 */ /* 0x000fe40000000f00 */
[----:B------:R-:W-:Y:S02]  /*1f20*/  @P2 R2UR.BROADCAST UR8, R3 ;  /* 0x00000000030822ca */ /* 0x000fe400008e0000 */
[----:B------:R-:W-:-:S11]  /*1f30*/  @P2 LOP3.LUT R9, R5, 0xffff, RZ, 0xc0, !PT ;  /* 0x0000ffff05092812 */ /* 0x000fd600078ec0ff */
[----:B------:R-:W-:Y:S01]  /*1f40*/  @UP0 UMOV UR36, UR8 ;  /* 0x0000000800240c82 */ /* 0x000fe20008000000 */
[----:B-1----:R-:W-:Y:S05]  /*1f50*/  @!P0 BRA `(.L_x_33) ;  /* 0x0000000000b88947 */ /* 0x002fea0003800000 */
[----:B------:R-:W4:Y:S01]  /*1f60*/  LDC.64 R4, c[0x0][0xb18] ;  /* 0x0002c600ff047b82 */ /* 0x000f220000000a00 */
[----:B------:R-:W-:-:S07]  /*1f70*/  ISETP.NE.AND P3, PT, R40, 0x1, PT ;  /* 0x000000012800780c */ /* 0x000fce0003f65270 */
[----:B------:R-:W1:Y:S08]  /*1f80*/  LDC.64 R6, c[0x0][0xb10] ;  /* 0x0002c400ff067b82 */ /* 0x000e700000000a00 */
[----:B------:R-:W2:Y:S08]  /*1f90*/  LDC R14, c[0x0][0xb20] ;  /* 0x0002c800ff0e7b82 */ /* 0x000eb00000000800 */
[----:B------:R-:W3:Y:S01]  /*1fa0*/  LDC R15, c[0x0][0xb0c] ;  /* 0x0002c300ff0f7b82 */ /* 0x000ee20000000800 */
[----:B----4-:R-:W-:Y:S01]  /*1fb0*/  IMAD.HI.U32 R19, R0, R5, RZ ;  /* 0x0000000500137227 */ /* 0x010fe200078e00ff */
[----:B------:R-:W-:-:S03]  /*1fc0*/  ISETP.NE.AND P0, PT, R4, 0x1, PT ;  /* 0x000000010400780c */ /* 0x000fc60003f05270 */
[----:B------:R-:W-:-:S03]  /*1fd0*/  IMAD.HI.U32 R5, R9, R5, RZ ;  /* 0x0000000509057227 */ /* 0x000fc600078e00ff */
[----:B------:R-:W4:Y:S01]  /*1fe0*/  LDC.64 R2, c[0x0][0xb28] ;  /* 0x0002ca00ff027b82 */ /* 0x000f220000000a00 */
[----:B-1----:R-:W-:-:S04]  /*1ff0*/  IMAD.HI.U32 R20, R8, R6, RZ ;  /* 0x0000000608147227 */ /* 0x002fc800078e00ff */
[----:B------:R-:W-:Y:S01]  /*2000*/  IMAD.HI.U32 R21, R10, R6, RZ ;  /* 0x000000060a157227 */ /* 0x000fe200078e00ff */
[----:B------:R-:W-:Y:S02]  /*2010*/  SHF.R.U32.HI R20, RZ, R7, R20 ;  /* 0x00000007ff147219 */ /* 0x000fe40000011614 */
[-C--:B--2---:R-:W-:Y:S02]  /*2020*/  SHF.R.U32.HI R19, RZ, R14.reuse, R19 ;  /* 0x0000000eff137219 */ /* 0x084fe40000011613 */
[----:B------:R-:W-:Y:S02]  /*2030*/  SHF.R.U32.HI R5, RZ, R14, R5 ;  /* 0x0000000eff057219 */ /* 0x000fe40000011605 */
[----:B------:R-:W-:Y:S02]  /*2040*/  SEL R19, R0, R19, !P0 ;  /* 0x0000001300137207 */ /* 0x000fe40004000000 */
[----:B------:R-:W-:Y:S02]  /*2050*/  SHF.R.U32.HI R21, RZ, R7, R21 ;  /* 0x00000007ff157219 */ /* 0x000fe40000011615 */
[----:B---3--:R-:W-:-:S02]  /*2060*/  ISETP.NE.AND P1, PT, R15, 0x1, PT ;  /* 0x000000010f00780c */ /* 0x008fc40003f25270 */
[----:B------:R-:W-:Y:S02]  /*2070*/  SEL R5, R9, R5, !P0 ;  /* 0x0000000509057207 */ /* 0x000fe40004000000 */
[----:B------:R-:W-:Y:S02]  /*2080*/  SEL R20, R8, R20, !P1 ;  /* 0x0000001408147207 */ /* 0x000fe40004800000 */
[----:B------:R-:W-:Y:S01]  /*2090*/  SEL R21, R10, R21, !P1 ;  /* 0x000000150a157207 */ /* 0x000fe20004800000 */
[----:B----4-:R-:W-:-:S04]  /*20a0*/  IMAD.HI.U32 R18, R19, R2, RZ ;  /* 0x0000000213127227 */ /* 0x010fc800078e00ff */
        /* <DEDUP_REMOVED lines=10> */
[----:B------:R-:W-:-:S04]  /*2150*/  @!P0 IMAD.HI.U32 R7, R21, R2, RZ ;  /* 0x0000000215078227 */ /* 0x000fc800078e00ff */
[----:B------:R-:W-:Y:S01]  /*2160*/  IMAD.MOV R2, RZ, RZ, -R6 ;  /* 0x000000ffff027224 */ /* 0x000fe200078e0a06 */
[----:B------:R-:W-:Y:S02]  /*2170*/  @!P0 SHF.R.U32.HI R3, RZ, R3, R7 ;  /* 0x00000003ff038219 */ /* 0x000fe40000011607 */
[----:B------:R-:W-:Y:S01]  /*2180*/  IADD3 R7, PT, PT, -R5, RZ, RZ ;  /* 0x000000ff05077210 */ /* 0x000fe20007ffe1ff */
[----:B------:R-:W-:Y:S01]  /*2190*/  IMAD R2, R40, R2, R5 ;  /* 0x0000000228027224 */ /* 0x000fe200078e0205 */
        /* <DEDUP_REMOVED lines=10> */
.L_x_33:
[----:B------:R-:W1:Y:S02]  /*2240*/  LDCU UR8, c[0x0][0xb30] ;  /* 0x00016600ff0877ac */ /* 0x000e640008000800 */
[----:B-1----:R-:W-:-:S09]  /*2250*/  UISETP.NE.AND UP0, UPT, UR8, 0x1, UPT ;  /* 0x000000010800788c */ /* 0x002fd2000bf05270 */
[----:B------:R-:W-:Y:S05]  /*2260*/  BRA.U UP0, `(.L_x_34) ;  /* 0x0000000100407547 */ /* 0x000fea000b800000 */
[----:B------:R-:W1:Y:S08]  /*2270*/  LDC.64 R4, c[0x0][0xb10] ;  /* 0x0002c400ff047b82 */ /* 0x000e700000000a00 */
[----:B------:R-:W2:Y:S08]  /*2280*/  LDC.64 R2, c[0x0][0xb18] ;  /* 0x0002c600ff027b82 */ /* 0x000eb00000000a00 */
[----:B------:R-:W3:Y:S08]  /*2290*/  LDC R6, c[0x0][0xb20] ;  /* 0x0002c800ff067b82 */ /* 0x000ef00000000800 */
[----:B------:R-:W4:Y:S01]  /*22a0*/  LDC R7, c[0x0][0xb0c] ;  /* 0x0002c300ff077b82 */ /* 0x000f220000000800 */
[----:B-1----:R-:W-:-:S05]  /*22b0*/  IMAD.HI.U32 R4, R10, R4, RZ ;  /* 0x000000040a047227 */ /* 0x002fca00078e00ff */
[----:B------:R-:W-:Y:S01]  /*22c0*/  SHF.R.U32.HI R4, RZ, R5, R4 ;  /* 0x00000005ff047219 */ /* 0x000fe20000011604 */
[----:B--2---:R-:W-:Y:S01]  /*22d0*/  IMAD.HI.U32 R3, R9, R3, RZ ;  /* 0x0000000309037227 */ /* 0x004fe200078e00ff */
[----:B------:R-:W-:-:S04]  /*22e0*/  ISETP.NE.AND P0, PT, R2, 0x1, PT ;  /* 0x000000010200780c */ /* 0x000fc80003f05270 */
[----:B---3--:R-:W-:-:S04]  /*22f0*/  SHF.R.U32.HI R3, RZ, R6, R3 ;  /* 0x00000006ff037219 */ /* 0x008fc80000011603 */
[----:B------:R-:W-:Y:S02]  /*2300*/  SEL R3, R9, R3, !P0 ;  /* 0x0000000309037207 */ /* 0x000fe40004000000 */
[----:B----4-:R-:W-:-:S04]  /*2310*/  ISETP.NE.AND P1, PT, R7, 0x1, PT ;  /* 0x000000010700780c */ /* 0x010fc80003f25270 */
[----:B------:R-:W-:-:S05]  /*2320*/  SEL R4, R10, R4, !P1 ;  /* 0x000000040a047207 */ /* 0x000fca0004800000 */
[----:B------:R-:W-:Y:S02]  /*2330*/  IMAD.IADD R5, R3, 0x1, -R4 ;  /* 0x0000000103057824 */ /* 0x000fe400078e0a04 */
[----:B------:R-:W-:Y:S02]  /*2340*/  IMAD.IADD R3, R4, 0x1, -R3 ;  /* 0x0000000104037824 */ /* 0x000fe400078e0a03 */
[----:B------:R-:W-:Y:S02]  /*2350*/  IMAD R10, R5, R7, R10 ;  /* 0x00000007050a7224 */ /* 0x000fe400078e020a */
[----:B------:R-:W-:-:S07]  /*2360*/  IMAD R9, R3, R2, R9 ;  /* 0x0000000203097224 */ /* 0x000fce00078e0209 */
.L_x_34:
[----:B------:R-:W-:Y:S01]  /*2370*/  VIADD R16, R16, 0x1 ;  /* 0x0000000110107836 */ /* 0x000fe20000000000 */
[----:B------:R-:W-:Y:S01]  /*2380*/  PLOP3.LUT P1, PT, PT, PT, PT, 0x80, 0x8 ;  /* 0x000000000008781c */ /* 0x000fe20003f2f070 */
[----:B------:R-:W-:Y:S02]  /*2390*/  IMAD.IADD R15, R10, 0x1, R87 ;  /* 0x000000010a0f7824 */ /* 0x000fe400078e0257 */
[----:B------:R-:W-:Y:S01]  /*23a0*/  IMAD.IADD R14, R9, 0x1, R86 ;  /* 0x00000001090e7824 */ /* 0x000fe200078e0256 */
[----:B------:R-:W-:-:S04]  /*23b0*/  ISETP.NE.AND P0, PT, R16, 0x2, PT ;  /* 0x000000021000780c */ /* 0x000fc80003f05270 */
[----:B------:R-:W-:Y:S02]  /*23c0*/  SEL R2, RZ, 0x1, P0 ;  /* 0x00000001ff027807 */ /* 0x000fe40000000000 */
[----:B------:R-:W-:Y:S02]  /*23d0*/  SEL R16, R16, RZ, P0 ;  /* 0x000000ff10107207 */ /* 0x000fe40000000000 */
[----:B------:R-:W-:Y:S01]  /*23e0*/  LOP3.LUT R13, R13, R2, RZ, 0x3c, !PT ;  /* 0x000000020d0d7212 */ /* 0x000fe200078e3cff */
[----:B------:R-:W-:Y:S06]  /*23f0*/  @P2 BRA `(.L_x_35) ;  /* 0xfffffff000482947 */ /* 0x000fec000383ffff */
[----:B------:R-:W-:Y:S01]  /*2400*/  UIADD3 UR4, UPT, UPT, UR4, 0x18, URZ ;  /* 0x0000001804047890 */ /* 0x000fe2000fffe0ff */
[----:B------:R-:W-:-:S03]  /*2410*/  SHF.L.U32 R2, R17, 0x1f, RZ ;  /* 0x0000001f11027819 */ /* 0x000fc600000006ff */
[----:B------:R-:W-:-:S09]  /*2420*/  ULEA UR5, UR6, UR4, 0x3 ;  /* 0x0000000406057291 */ /* 0x000fd2000f8e18ff */
[----:B------:R-:W1:Y:S02]  /*2430*/  SYNCS.PHASECHK.TRANS64.TRYWAIT P0, [UR5], R2 ;  /* 0x00000002ff0075a7 */ /* 0x000e640008001105 */
[----:B-1----:R-:W-:Y:S05]  /*2440*/  @!P0 BRA `(.L_x_36) ;  /* 0x0000006c00048947 */ /* 0x002fea0003800000 */
.L_x_135:
[----:B------:R-:W-:-:S04]  /*2450*/  UIADD3 UR6, UPT, UPT, UR6, 0x1, URZ ;  /* 0x0000000106067890 */ /* 0x000fc8000fffe0ff */
[----:B------:R-:W-:-:S04]  /*2460*/  UISETP.NE.AND UP0, UPT, UR6, 0x3, UPT ;  /* 0x000000030600788c */ /* 0x000fc8000bf05270 */
[----:B------:R-:W-:Y:S02]  /*2470*/  USEL UR7, URZ, 0x1, UP0 ;  /* 0x00000001ff077887 */ /* 0x000fe40008000000 */
[----:B------:R-:W-:-:S04]  /*2480*/  USEL UR6, UR6, URZ, UP0 ;  /* 0x000000ff06067287 */ /* 0x000fc80008000000 */
[----:B------:R-:W-:Y:S01]  /*2490*/  ULEA UR5, UR6, UR4, 0x3 ;  /* 0x0000000406057291 */ /* 0x000fe2000f8e18ff */
[----:B------:R-:W-:-:S04]  /*24a0*/  LOP3.LUT R17, R17, UR7, RZ, 0x3c, !PT ;  /* 0x0000000711117c12 */ /* 0x000fc8000f8e3cff */
[----:B-1----:R-:W-:-:S04]  /*24b0*/  SHF.L.U32 R2, R17, 0x1f, RZ ;  /* 0x0000001f11027819 */ /* 0x002fc800000006ff */
[----:B------:R-:W1:Y:S02]  /*24c0*/  SYNCS.PHASECHK.TRANS64.TRYWAIT P0, [UR5], R2 ;  /* 0x00000002ff0075a7 */ /* 0x000e640008001105 */
[----:B-1----:R-:W-:Y:S05]  /*24d0*/  @!P0 BRA `(.L_x_37) ;  /* 0x0000006800f88947 */ /* 0x002fea0003800000 */
.L_x_137:
[----:B------:R-:W-:-:S04]  /*24e0*/  UIADD3 UR6, UPT, UPT, UR6, 0x1, URZ ;  /* 0x0000000106067890 */ /* 0x000fc8000fffe0ff */
[----:B------:R-:W-:-:S04]  /*24f0*/  UISETP.NE.AND UP0, UPT, UR6, 0x3, UPT ;  /* 0x000000030600788c */ /* 0x000fc8000bf05270 */
[----:B------:R-:W-:Y:S02]  /*2500*/  USEL UR5, URZ, 0x1, UP0 ;  /* 0x00000001ff057887 */ /* 0x000fe40008000000 */
[----:B------:R-:W-:-:S04]  /*2510*/  USEL UR6, UR6, URZ, UP0 ;  /* 0x000000ff06067287 */ /* 0x000fc80008000000 */
[----:B------:R-:W-:Y:S01]  /*2520*/  ULEA UR6, UR6, UR4, 0x3 ;  /* 0x0000000406067291 */ /* 0x000fe2000f8e18ff */
[----:B-1----:R-:W-:-:S04]  /*2530*/  LOP3.LUT R2, R17, UR5, RZ, 0x3c, !PT ;  /* 0x0000000511027c12 */ /* 0x002fc8000f8e3cff */
[----:B------:R-:W-:Y:S01]  /*2540*/  SHF.L.U32 R2, R2, 0x1f, RZ ;  /* 0x0000001f02027819 */ /* 0x000fe200000006ff */
[----:B----4-:R-:W-:-:S07]  /*2550*/  IMAD.U32 R0, RZ, RZ, UR6 ;  /* 0x00000006ff007e24 */ /* 0x010fce000f8e00ff */
.L_x_38:
[----:B-1----:R1:W2:Y:S02]  /*2560*/  SYNCS.PHASECHK.TRANS64.TRYWAIT P0, [R0+URZ], R2 ;  /* 0x00000002000075a7 */ /* 0x0022a400080011ff */
[----:B--2---:R-:W-:Y:S05]  /*2570*/  @!P0 NANOSLEEP.SYNCS 0x989680 ;  /* 0x009896800000895d */ /* 0x004fea0003900000 */
[----:B------:R-:W2:Y:S02]  /*2580*/  @!P0 SYNCS.PHASECHK.TRANS64 P0, [R0+URZ], R2 ;  /* 0x00000002000085a7 */ /* 0x000ea400080010ff */
[----:B--2---:R-:W-:Y:S05]  /*2590*/  @P0 EXIT ;  /* 0x000000000000094d */ /* 0x004fea0003800000 */
[----:B------:R-:W-:Y:S05]  /*25a0*/  BRA `(.L_x_38) ;  /* 0xfffffffc00ec7947 */ /* 0x000fea000383ffff */
.L_x_17:
[----:B------:R-:W-:-:S04]  /*25b0*/  UISETP.NE.AND UP1, UPT, UR37, URZ, UPT ;  /* 0x000000ff2500728c */ /* 0x000fc8000bf25270 */
[----:B------:R-:W-:-:S09]  /*25c0*/  UISETP.NE.OR UP1, UPT, UR8, 0x1, UP1 ;  /* 0x000000010800788c */ /* 0x000fd20008f25670 */
[----:B------:R-:W-:Y:S05]  /*25d0*/  BRA.U UP1, `(.L_x_39) ;  /* 0x0000000501487547 */ /* 0x000fea000b800000 */
[----:B------:R-:W-:Y:S01]  /*25e0*/  ISETP.NE.AND P2, PT, R2, RZ, PT ;  /* 0x000000ff0200720c */ /* 0x000fe20003f45270 */
[----:B------:R-:W-:Y:S01]  /*25f0*/  IMAD.MOV.U32 R12, RZ, RZ, 0x1 ;  /* 0x00000001ff0c7424 */ /* 0x000fe200078e00ff */
[----:B------:R-:W-:Y:S02]  /*2600*/  CS2R R10, SRZ ;  /* 0x00000000000a7805 */ /* 0x000fe4000001ff00 */
[----:B------:R-:W-:Y:S01]  /*2610*/  CS2R R8, SRZ ;  /* 0x0000000000087805 */ /* 0x000fe2000001ff00 */
[----:B------:R-:W-:Y:S01]  /*2620*/  UMOV UR4, 0x400 ;  /* 0x0000040000047882 */ /* 0x000fe20000000000 */
[----:B------:R-:W-:Y:S01]  /*2630*/  UMOV UR6, URZ ;  /* 0x000000ff00067c82 */ /* 0x000fe20008000000 */
[----:B------:R-:W-:-:S12]  /*2640*/  ULEA UR37, UR37, UR4, 0x18 ;  /* 0x0000000425257291 */ /* 0x000fd8000f8ec0ff */
.L_x_43:
[----:B------:R-:W-:Y:S02]  /*2650*/  LEA R0, R8, UR37, 0x3 ;  /* 0x0000002508007c11 */ /* 0x000fe4000f8e18ff */
[----:B------:R-:W-:-:S03]  /*2660*/  SHF.L.U32 R4, R9, 0x1f, RZ ;  /* 0x0000001f09047819 */ /* 0x000fc600000006ff */
[----:B------:R-:W-:Y:S01]  /*2670*/  VIADD R5, R0, 0xf0 ;  /* 0x000000f000057836 */ /* 0x000fe20000000000 */
[----:B------:R-:W1:Y:S02]  /*2680*/  SYNCS.PHASECHK.TRANS64.TRYWAIT P0, [R0+URZ+0xe0], R4 ;  /* 0x0000e004000075a7 */ /* 0x000e6400080011ff */
[----:B-1----:R-:W-:Y:S05]  /*2690*/  @!P0 BRA `(.L_x_40) ;  /* 0x0000006800a08947 */ /* 0x002fea0003800000 */
.L_x_138:
[----:B------:R-:W-:Y:S01]  /*26a0*/  ULEA UR5, UR6, UR37, 0x3 ;  /* 0x0000002506057291 */ /* 0x000fe2000f8e18ff */
[----:B-1----:R-:W-:Y:S01]  /*26b0*/  PRMT R0, RZ, 0x654, R5 ;  /* 0x00000654ff007816 */ /* 0x002fe20000000005 */
[----:B------:R-:W-:Y:S01]  /*26c0*/  @!P2 IMAD.MOV.U32 R4, RZ, RZ, 0x10 ;  /* 0x00000010ff04a424 */ /* 0x000fe200078e00ff */
[----:B------:R-:W-:Y:S01]  /*26d0*/  SHF.L.U32 R5, R12, 0x1f, RZ ;  /* 0x0000001f0c057819 */ /* 0x000fe200000006ff */
[----:B------:R-:W-:Y:S01]  /*26e0*/  UIADD3 UR4, UPT, UPT, UR5, 0x80, URZ ;  /* 0x0000008005047890 */ /* 0x000fe2000fffe0ff */
[----:B------:R1:W-:Y:S05]  /*26f0*/  SYNCS.ARRIVE.TRANS64.RED.A1T0 RZ, [R0+URZ], RZ ;  /* 0x000000ff00ff79a7 */ /* 0x0003ea00081004ff */
[----:B------:R-:W-:Y:S01]  /*2700*/  IMAD.U32 R6, RZ, RZ, UR4 ;  /* 0x00000004ff067e24 */ /* 0x000fe2000f8e00ff */
[----:B------:R-:W2:Y:S04]  /*2710*/  SYNCS.PHASECHK.TRANS64.TRYWAIT P0, [UR5+0x90], R5 ;  /* 0x00009005ff0075a7 */ /* 0x000ea80008001105 */
[----:B------:R-:W-:Y:S01]  /*2720*/  PRMT R6, R2, 0x654, R6 ;  /* 0x0000065402067816 */ /* 0x000fe20000000006 */
[----:B-12---:R-:W-:Y:S06]  /*2730*/  @!P0 BRA `(.L_x_41) ;  /* 0x00000068008c8947 */ /* 0x006fec0003800000 */
.L_x_140:
[----:B------:R-:W-:Y:S01]  /*2740*/  ULEA UR4, UR6, UR37, 0x4 ;  /* 0x0000002506047291 */ /* 0x000fe2000f8e20ff */
[----:B------:R-:W-:Y:S01]  /*2750*/  SEL R3, R6, R3, !P2 ;  /* 0x0000000306037207 */ /* 0x000fe20005000000 */
[----:B------:R-:W-:Y:S01]  /*2760*/  UIADD3 UR5, UPT, UPT, UR5, 0x80, URZ ;  /* 0x0000008005057890 */ /* 0x000fe2000fffe0ff */
[----:B-1----:R-:W-:Y:S01]  /*2770*/  LEA R0, R11, UR37, 0x3 ;  /* 0x000000250b007c11 */ /* 0x002fe2000f8e18ff */
[----:B------:R-:W-:Y:S01]  /*2780*/  UIADD3 UR4, UPT, UPT, UR4, 0x110, URZ ;  /* 0x0000011004047890 */ /* 0x000fe2000fffe0ff */
[----:B------:R1:W-:Y:S01]  /*2790*/  @!P2 SYNCS.ARRIVE.TRANS64.RED RZ, [R3+URZ], R4 ;  /* 0x0000000403ffa9a7 */ /* 0x0003e200080004ff */
[----:B------:R-:W-:Y:S01]  /*27a0*/  UIADD3 UR6, UPT, UPT, UR6, 0x1, URZ ;  /* 0x0000000106067890 */ /* 0x000fe2000fffe0ff */
[----:B------:R-:W-:-:S03]  /*27b0*/  VIADD R8, R8, 0x1 ;  /* 0x0000000108087836 */ /* 0x000fc60000000000 */
[----:B------:R-:W-:Y:S02]  /*27c0*/  UISETP.NE.AND UP0, UPT, UR6, 0x2, UPT ;  /* 0x000000020600788c */ /* 0x000fe4000bf05270 */
[----:B------:R-:W-:Y:S01]  /*27d0*/  ISETP.NE.AND P0, PT, R8, 0x2, PT ;  /* 0x000000020800780c */ /* 0x000fe20003f05270 */
[----:B------:R-:W-:Y:S06]  /*27e0*/  UGETNEXTWORKID.BROADCAST [UR4], [UR5] ;  /* 0x00000000040073ca */ /* 0x000fec0008000100 */
[----:B------:R-:W-:Y:S02]  /*27f0*/  USEL UR4, URZ, 0x1, UP0 ;  /* 0x00000001ff047887 */ /* 0x000fe40008000000 */
[----:B------:R-:W-:-:S04]  /*2800*/  USEL UR6, UR6, URZ, UP0 ;  /* 0x000000ff06067287 */ /* 0x000fc80008000000 */
[----:B------:R-:W-:Y:S02]  /*2810*/  LOP3.LUT R12, R12, UR4, RZ, 0x3c, !PT ;  /* 0x000000040c0c7c12 */ /* 0x000fe4000f8e3cff */
[----:B-1----:R-:W-:-:S04]  /*2820*/  SHF.L.U32 R4, R10, 0x1f, RZ ;  /* 0x0000001f0a047819 */ /* 0x002fc800000006ff */
[----:B------:R-:W1:Y:S02]  /*2830*/  SYNCS.PHASECHK.TRANS64.TRYWAIT P1, [R0+URZ+0x80], R4 ;  /* 0x00008004000075a7 */ /* 0x000e6400080211ff */
[----:B-1----:R-:W-:Y:S05]  /*2840*/  @!P1 BRA `(.L_x_42) ;  /* 0x0000006800609947 */ /* 0x002fea0003800000 */
.L_x_141:
[C---:B-1----:R-:W-:Y:S01]  /*2850*/  LEA R4, R11.reuse, UR37, 0x4 ;  /* 0x000000250b047c11 */ /* 0x042fe2000f8e20ff */
[----:B------:R-:W-:Y:S01]  /*2860*/  VIADD R0, R0, 0x90 ;  /* 0x0000009000007836 */ /* 0x000fe20000000000 */
[----:B------:R-:W-:Y:S01]  /*2870*/  SEL R8, R8, RZ, P0 ;  /* 0x000000ff08087207 */ /* 0x000fe20000000000 */
[----:B------:R-:W-:-:S03]  /*2880*/  VIADD R11, R11, 0x1 ;  /* 0x000000010b0b7836 */ /* 0x000fc60000000000 */
[----:B------:R-:W1:Y:S01]  /*2890*/  LDS.128 R4, [R4+0x110] ;  /* 0x0001100004047984 */ /* 0x000e620000000c00 */
[----:B------:R-:W-:Y:S02]  /*28a0*/  PRMT R0, RZ, 0x654, R0 ;  /* 0x00000654ff007816 */ /* 0x000fe40000000000 */
[C---:B------:R-:W-:Y:S01]  /*28b0*/  ISETP.NE.AND P1, PT, R11.reuse, 0x2, PT ;  /* 0x000000020b00780c */ /* 0x040fe20003f25270 */
[----:B------:R-:W-:Y:S01]  /*28c0*/  @!PT LDS RZ, [RZ] ;  /* 0x00000000fffff984 */ /* 0x000fe20000000800 */
[----:B------:R-:W-:Y:S01]  /*28d0*/  @!PT LDS RZ, [RZ] ;  /* 0x00000000fffff984 */ /* 0x000fe20000000800 */
[----:B------:R-:W-:Y:S01]  /*28e0*/  @!PT LDS RZ, [RZ] ;  /* 0x00000000fffff984 */ /* 0x000fe20000000800 */
[----:B------:R-:W-:Y:S01]  /*28f0*/  @!PT LDS RZ, [RZ] ;  /* 0x00000000fffff984 */ /* 0x000fe20000000800 */
[----:B------:R2:W-:Y:S06]  /*2900*/  MEMBAR.ALL.CTA ;  /* 0x0000000000007992 */ /* 0x0005ec0000008000 */
[----:B--2---:R-:W2:Y:S01]  /*2910*/  FENCE.VIEW.ASYNC.S ;  /* 0x00000000000073c6 */ /* 0x004ea20000000000 */
[----:B------:R-:W-:Y:S01]  /*2920*/  SEL R11, R11, RZ, P1 ;  /* 0x000000ff0b0b7207 */ /* 0x000fe20000800000 */
[----:B--2---:R2:W-:Y:S01]  /*2930*/  SYNCS.ARRIVE.TRANS64.RED.A1T0 RZ, [R0+URZ], RZ ;  /* 0x000000ff00ff79a7 */ /* 0x0045e200081004ff */
[----:B-1----:R-:W-:-:S02]  /*2940*/  LOP3.LUT P3, RZ, R6, 0x1, RZ, 0xc0, !PT ;  /* 0x0000000106ff7812 */ /* 0x002fc4000786c0ff */
[----:B------:R-:W-:-:S04]  /*2950*/  SEL R4, RZ, 0x1, P1 ;  /* 0x00000001ff047807 */ /* 0x000fc80000800000 */
[----:B------:R-:W-:Y:S02]  /*2960*/  LOP3.LUT R10, R10, R4, RZ, 0x3c, !PT ;  /* 0x000000040a0a7212 */ /* 0x000fe400078e3cff */
[----:B--2---:R-:W-:-:S04]  /*2970*/  SEL R0, RZ, 0x1, P0 ;  /* 0x00000001ff007807 */ /* 0x004fc80000000000 */
[----:B------:R-:W-:Y:S01]  /*2980*/  LOP3.LUT R9, R9, R0, RZ, 0x3c, !PT ;  /* 0x0000000009097212 */ /* 0x000fe200078e3cff */
[----:B------:R-:W-:Y:S06]  /*2990*/  @P3 BRA `(.L_x_43) ;  /* 0xfffffffc002c3947 */ /* 0x000fec000383ffff */
[----:B------:R-:W-:Y:S01]  /*29a0*/  ULEA UR5, UR6, UR37, 0x3 ;  /* 0x0000002506057291 */ /* 0x000fe2000f8e18ff */
[----:B------:R-:W-:-:S08]  /*29b0*/  SHF.L.U32 R2, R12, 0x1f, RZ ;  /* 0x0000001f0c027819 */ /* 0x000fd000000006ff */
[----:B------:R-:W1:Y:S02]  /*29c0*/  SYNCS.PHASECHK.TRANS64 P0, [UR5+0x90], R2 ;  /* 0x00009002ff0075a7 */ /* 0x000e640008001005 */
[----:B-1----:R-:W-:Y:S05]  /*29d0*/  @P0 BRA `(.L_x_44) ;  /* 0x0000000000080947 */ /* 0x002fea0003800000 */
[----:B------:R-:W1:Y:S02]  /*29e0*/  SYNCS.PHASECHK.TRANS64.TRYWAIT P0, [UR5+0x90], R2 ;  /* 0x00009002ff0075a7 */ /* 0x000e640008001105 */
[----:B-1----:R-:W-:Y:S05]  /*29f0*/  @!P0 BRA `(.L_x_45) ;  /* 0x0000006800088947 */ /* 0x002fea0003800000 */
.L_x_44:
[----:B------:R-:W-:-:S04]  /*2a00*/  UIADD3 UR4, UPT, UPT, UR6, 0x1, URZ ;  /* 0x0000000106047890 */ /* 0x000fc8000fffe0ff */
[----:B------:R-:W-:-:S04]  /*2a10*/  UISETP.NE.AND UP0, UPT, UR4, 0x2, UPT ;  /* 0x000000020400788c */ /* 0x000fc8000bf05270 */
[----:B------:R-:W-:Y:S02]  /*2a20*/  USEL UR7, URZ, 0x1, UP0 ;  /* 0x00000001ff077887 */ /* 0x000fe40008000000 */
[----:B------:R-:W-:-:S04]  /*2a30*/  USEL UR4, UR4, URZ, UP0 ;  /* 0x000000ff04047287 */ /* 0x000fc80008000000 */
[----:B------:R-:W-:Y:S01]  /*2a40*/  ULEA UR4, UR4, UR37, 0x3 ;  /* 0x0000002504047291 */ /* 0x000fe2000f8e18ff */
[----:B-1----:R-:W-:-:S04]  /*2a50*/  LOP3.LUT R2, R12, UR7, RZ, 0x3c, !PT ;  /* 0x000000070c027c12 */ /* 0x002fc8000f8e3cff */
[----:B------:R-:W-:-:S04]  /*2a60*/  SHF.L.U32 R0, R2, 0x1f, RZ ;  /* 0x0000001f02007819 */ /* 0x000fc800000006ff */
[----:B------:R-:W1:Y:S02]  /*2a70*/  SYNCS.PHASECHK.TRANS64 P0, [UR4+0x90], R0 ;  /* 0x00009000ff0075a7 */ /* 0x000e640008001004 */
[----:B-1----:R-:W-:Y:S05]  /*2a80*/  @P0 EXIT ;  /* 0x000000000000094d */ /* 0x002fea0003800000 */
[----:B------:R-:W-:Y:S02]  /*2a90*/  SHF.L.U32 R2, R2, 0x1f, RZ ;  /* 0x0000001f02027819 */ /* 0x000fe400000006ff */
[----:B------:R-:W-:-:S07]  /*2aa0*/  MOV R0, UR4 ;  /* 0x0000000400007c02 */ /* 0x000fce0008000f00 */
.L_x_46:
[----:B-1----:R1:W2:Y:S02]  /*2ab0*/  SYNCS.PHASECHK.TRANS64.TRYWAIT P0, [R0+URZ+0x90], R2 ;  /* 0x00009002000075a7 */ /* 0x0022a400080011ff */
[----:B--2---:R-:W-:Y:S05]  /*2ac0*/  @!P0 NANOSLEEP.SYNCS 0x989680 ;  /* 0x009896800000895d */ /* 0x004fea0003900000 */
[----:B------:R-:W2:Y:S02]  /*2ad0*/  @!P0 SYNCS.PHASECHK.TRANS64 P0, [R0+URZ+0x90], R2 ;  /* 0x00009002000085a7 */ /* 0x000ea400080010ff */
[----:B--2---:R-:W-:Y:S05]  /*2ae0*/  @P0 EXIT ;  /* 0x000000000000094d */ /* 0x004fea0003800000 */
[----:B------:R-:W-:Y:S05]  /*2af0*/  BRA `(.L_x_46) ;  /* 0xfffffffc00ec7947 */ /* 0x000fea000383ffff */
.L_x_39:
[----:B------:R-:W-:-:S09]  /*2b00*/  UISETP.NE.AND UP1, UPT, UR8, URZ, UPT ;  /* 0x000000ff0800728c */ /* 0x000fd2000bf25270 */
[----:B------:R-:W-:Y:S05]  /*2b10*/  BRA.U UP1, `(.L_x_47) ;  /* 0x0000001101247547 */ /* 0x000fea000b800000 */
[----:B------:R-:W-:Y:S01]  /*2b20*/  UMOV UR4, 0x40 ;  /* 0x0000004000047882 */ /* 0x000fe20000000000 */
[----:B------:R-:W-:Y:S01]  /*2b30*/  NOP ;  /* 0x0000000000007918 */ /* 0x000fe20000000000 */
[----:B------:R-:W-:Y:S01]  /*2b40*/  ULEA UR4, UR37, UR4, 0x18 ;  /* 0x0000000425047291 */ /* 0x000fe2000f8ec0ff */
[----:B------:R-:W-:Y:S02]  /*2b50*/  UMOV UR5, 0x400 ;  /* 0x0000040000057882 */ /* 0x000fe40000000000 */
[----:B------:R-:W-:-:S06]  /*2b60*/  ULEA UR37, UR37, UR5, 0x18 ;  /* 0x0000000525257291 */ /* 0x000fcc000f8ec0ff */
[----:B------:R-:W1:Y:S02]  /*2b70*/  LDS.U8 R0, [UR4+0x1c] ;  /* 0x00001c04ff007984 */ /* 0x000e640008000000 */
[----:B-1----:R-:W-:-:S13]  /*2b80*/  ISETP.NE.AND P0, PT, R0, RZ, PT ;  /* 0x000000ff0000720c */ /* 0x002fda0003f05270 */
[----:B------:R-:W-:Y:S05]  /*2b90*/  @P0 BRA `(.L_x_48) ;  /* 0x0000000000580947 */ /* 0x000fea0003800000 */
[----:B------:R-:W-:-:S13]  /*2ba0*/  ELECT P0, URZ, PT ;  /* 0x0000000000ff782f */ /* 0x000fda0003800000 */
[----:B------:R-:W-:Y:S05]  /*2bb0*/  @!P0 BRA `(.L_x_49) ;  /* 0x0000000000608947 */ /* 0x000fea0003800000 */
[----:B------:R-:W-:Y:S01]  /*2bc0*/  UMOV UR5, 0x10 ;  /* 0x0000001000057882 */ /* 0x000fe20000000000 */
[----:B------:R-:W-:Y:S01]  /*2bd0*/  HFMA2 R0, -RZ, RZ, 0, 5.9604644775390625e-08 ;  /* 0x00000001ff007431 */ /* 0x000fe200000001ff */
[----:B------:R-:W-:-:S03]  /*2be0*/  MOV R2, 0xffff ;  /* 0x0000ffff00027802 */ /* 0x000fc60000000f00 */
[----:B------:R-:W-:Y:S04]  /*2bf0*/  DEPBAR.LE SB1, 0x36 ;  /* 0x00009d800000791a */ /* 0x000fe80000000000 */
[----:B------:R-:W1:Y:S02]  /*2c00*/  UTCATOMSWS.FIND_AND_SET.ALIGN UP0, UR5, UR5 ;  /* 0x00000005000575e3 */ /* 0x000e640008000800 */
[----:B-1----:R-:W-:Y:S01]  /*2c10*/  MOV R3, UR5 ;  /* 0x0000000500037c02 */ /* 0x002fe20008000f00 */
[----:B------:R-:W-:Y:S06]  /*2c20*/  BRA.U UP0, `(.L_x_50) ;  /* 0x0000000100187547 */ /* 0x000fec000b800000 */
.L_x_51:
[----:B------:R-:W-:Y:S05]  /*2c30*/  NANOSLEEP 0x64 ;  /* 0x000000640000795d */ /* 0x000fea0003800000 */
[----:B------:R-:W-:-:S05]  /*2c40*/  UMOV UR5, 0x10 ;  /* 0x0000001000057882 */ /* 0x000fca0000000000 */
[----:B------:R-:W-:Y:S04]  /*2c50*/  DEPBAR.LE SB1, 0x36 ;  /* 0x00009d800000791a */ /* 0x000fe80000000000 */
[----:B------:R-:W1:Y:S02]  /*2c60*/  UTCATOMSWS.FIND_AND_SET.ALIGN UP0, UR5, UR5 ;  /* 0x00000005000575e3 */ /* 0x000e640008000800 */
[----:B-1----:R-:W-:Y:S01]  /*2c70*/  MOV R3, UR5 ;  /* 0x0000000500037c02 */ /* 0x002fe20008000f00 */
[----:B------:R-:W-:Y:S05]  /*2c80*/  BRA.U !UP0, `(.L_x_51) ;  /* 0xfffffffd08e87547 */ /* 0x000fea000b83ffff */
.L_x_50:
[-C--:B------:R-:W-:Y:S02]  /*2c90*/  SHF.L.U32 R2, R2, R3.reuse, RZ ;  /* 0x0000000302027219 */ /* 0x080fe400000006ff */
[----:B------:R-:W-:Y:S01]  /*2ca0*/  SHF.L.U32 R0, R0, R3, RZ ;  /* 0x0000000300007219 */ /* 0x000fe200000006ff */
[----:B------:R-:W-:Y:S02]  /*2cb0*/  IMAD.SHL.U32 R3, R3, 0x20, RZ ;  /* 0x0000002003037824 */ /* 0x000fe400078e00ff */
[----:B------:R1:W-:Y:S04]  /*2cc0*/  ATOMS.OR RZ, [UR4+0x14], R2 ;  /* 0x00001402ffff798c */ /* 0x0003e8000b000004 */
[----:B------:R1:W-:Y:S04]  /*2cd0*/  ATOMS.OR RZ, [UR4+0x18], R0 ;  /* 0x00001800ffff798c */ /* 0x0003e8000b000004 */
[----:B------:R1:W-:Y:S01]  /*2ce0*/  STS [UR37+0x130], R3 ;  /* 0x00013003ff007988 */ /* 0x0003e20008000825 */
[----:B------:R-:W-:Y:S05]  /*2cf0*/  BRA `(.L_x_49) ;  /* 0x0000000000107947 */ /* 0x000fea0003800000 */
.L_x_48:
[----:B------:R-:W-:Y:S02]  /*2d00*/  MOV R0, 0xffffffff ;  /* 0xffffffff00007802 */ /* 0x000fe40000000f00 */
[----:B------:R-:W-:-:S03]  /*2d10*/  MOV R2, 0x2d40 ;  /* 0x00002d4000027802 */ /* 0x000fc60000000f00 */
[----:B------:R1:W-:Y:S04]  /*2d20*/  STS [UR37+0x130], R0 ;  /* 0x00013000ff007988 */ /* 0x0003e80008000825 */
[----:B-1-3-5:R-:W-:Y:S05]  /*2d30*/  CALL.REL.NOINC `($__internal_1_$__cuda_sm10x_tcgen05_guardrail_trap_phase_invalid_during_alloc) ;  /* 0x0000006c00507944 */ /* 0x02afea0003c00000 */
.L_x_49:
[----:B------:R-:W-:Y:S05]  /*2d40*/  WARPSYNC.ALL ;  /* 0x0000000000007948 */ /* 0x000fea0003800000 */
[----:B------:R-:W2:Y:S01]  /*2d50*/  S2UR UR5, SR_CgaCtaId ;  /* 0x00000000000579c3 */ /* 0x000ea20000008800 */
[----:B------:R-:W-:Y:S01]  /*2d60*/  UMOV UR4, 0x400 ;  /* 0x0000040000047882 */ /* 0x000fe20000000000 */
[----:B------:R-:W-:-:S06]  /*2d70*/  NOP ;  /* 0x0000000000007918 */ /* 0x000fcc0000000000 */
[----:B------:R-:W-:Y:S06]  /*2d80*/  BAR.ARV 0x6, 0xa0 ;  /* 0x0182800000007b1d */ /* 0x000fec0000002000 */
[----:B------:R-:W4:Y:S01]  /*2d90*/  LDCU UR7, c[0x0][0x38c] ;  /* 0x00007180ff0777ac */ /* 0x000f220008000800 */
[----:B------:R-:W-:Y:S01]  /*2da0*/  IMAD.MOV.U32 R11, RZ, RZ, 0x1 ;  /* 0x00000001ff0b7424 */ /* 0x000fe200078e00ff */
[----:B------:R-:W-:Y:S01]  /*2db0*/  CS2R R8, SRZ ;  /* 0x0000000000087805 */ /* 0x000fe2000001ff00 */
[----:B------:R-:W-:Y:S01]  /*2dc0*/  IMAD.MOV.U32 R10, RZ, RZ, RZ ;  /* 0x000000ffff0a7224 */ /* 0x000fe200078e00ff */
[----:B------:R-:W3:Y:S01]  /*2dd0*/  LDCU UR6, c[0x0][0x38c] ;  /* 0x00007180ff0677ac */ /* 0x000ee20008000800 */
[----:B------:R-:W-:Y:S01]  /*2de0*/  UMOV UR15, URZ ;  /* 0x000000ff000f7c82 */ /* 0x000fe20008000000 */
[----:B------:R-:W-:Y:S01]  /*2df0*/  UMOV UR14, URZ ;  /* 0x000000ff000e7c82 */ /* 0x000fe20008000000 */
[----:B--2---:R-:W-:Y:S01]  /*2e00*/  ULEA UR5, UR5, UR4, 0x18 ;  /* 0x0000000405057291 */ /* 0x004fe2000f8ec0ff */
[----:B------:R-:W-:Y:S01]  /*2e10*/  UMOV UR32, 0x0 ;  /* 0x0000000000207882 */ /* 0x000fe20000000000 */
[----:B------:R-:W-:-:S02]  /*2e20*/  UMOV UR33, 0x8200490 ;  /* 0x0820049000217882 */ /* 0x000fc40000000000 */
[----:B------:R-:W-:Y:S02]  /*2e30*/  UIADD3 UR9, UPT, UPT, UR5, 0x8400, URZ ;  /* 0x0000840005097890 */ /* 0x000fe4000fffe0ff */
[----:B------:R-:W-:Y:S02]  /*2e40*/  UIADD3 UR10, UPT, UPT, UR5, 0x20400, URZ ;  /* 0x00020400050a7890 */ /* 0x000fe4000fffe0ff */
[----:B----4-:R-:W-:Y:S01]  /*2e50*/  UIADD3 UR7, UPT, UPT, UR7, 0x7f, URZ ;  /* 0x0000007f07077890 */ /* 0x010fe2000fffe0ff */
[----:B-1----:R-:W1:Y:S01]  /*2e60*/  LDS R0, [UR5+0x130] ;  /* 0x00013005ff007984 */ /* 0x002e620008000800 */
[----:B------:R-:W-:Y:S02]  /*2e70*/  USHF.R.U32.HI UR9, URZ, 0x4, UR9 ;  /* 0x00000004ff097899 */ /* 0x000fe40008011609 */
[----:B------:R-:W-:Y:S02]  /*2e80*/  USHF.R.S32.HI UR4, URZ, 0x1f, UR7 ;  /* 0x0000001fff047899 */ /* 0x000fe40008011407 */
[----:B------:R-:W-:-:S02]  /*2e90*/  USHF.R.U32.HI UR10, URZ, 0x4, UR10 ;  /* 0x00000004ff0a7899 */ /* 0x000fc4000801160a */
[----:B------:R-:W-:Y:S02]  /*2ea0*/  ULEA.HI UR4, UR4, UR7, URZ, 0x7 ;  /* 0x0000000704047291 */ /* 0x000fe4000f8f38ff */
[----:B------:R-:W-:Y:S02]  /*2eb0*/  ULOP3.LUT UR9, UR9, 0x3fff, URZ, 0xc0, !UPT ;  /* 0x00003fff09097892 */ /* 0x000fe4000f8ec0ff */
[----:B------:R-:W-:Y:S02]  /*2ec0*/  USHF.R.S32.HI UR4, URZ, 0x7, UR4 ;  /* 0x00000007ff047899 */ /* 0x000fe40008011404 */
[----:B------:R-:W-:Y:S02]  /*2ed0*/  ULOP3.LUT UR10, UR10, 0x3fff, URZ, 0xc0, !UPT ;  /* 0x00003fff0a0a7892 */ /* 0x000fe4000f8ec0ff */
[----:B------:R-:W-:Y:S01]  /*2ee0*/  UISETP.LT.AND UP0, UPT, UR4, 0x1, UPT ;  /* 0x000000010400788c */ /* 0x000fe2000bf01270 */
[----:B------:R-:W-:Y:S01]  /*2ef0*/  UMOV UR30, 0x0 ;  /* 0x00000000001e7882 */ /* 0x000fe20000000000 */
[----:B------:R-:W-:-:S02]  /*2f00*/  UMOV UR31, 0x8200490 ;  /* 0x08200490001f7882 */ /* 0x000fc40000000000 */
[----:B------:R-:W-:Y:S01]  /*2f10*/  USEL UR8, UR4, 0x1, !UP0 ;  /* 0x0000000104087887 */ /* 0x000fe2000c000000 */
[----:B------:R-:W-:Y:S01]  /*2f20*/  UMOV UR28, 0x0 ;  /* 0x00000000001c7882 */ /* 0x000fe20000000000 */
[----:B------:R-:W-:Y:S01]  /*2f30*/  UMOV UR29, 0x8200490 ;  /* 0x08200490001d7882 */ /* 0x000fe20000000000 */
[----:B------:R-:W-:Y:S01]  /*2f40*/  UMOV UR26, 0x0 ;  /* 0x00000000001a7882 */ /* 0x000fe20000000000 */
[----:B------:R-:W-:Y:S01]  /*2f50*/  UMOV UR27, 0x8200490 ;  /* 0x08200490001b7882 */ /* 0x000fe20000000000 */
[----:B------:R-:W-:Y:S01]  /*2f60*/  UMOV UR24, 0x0 ;  /* 0x0000000000187882 */ /* 0x000fe20000000000 */
[----:B------:R-:W-:Y:S01]  /*2f70*/  UMOV UR25, 0x8200490 ;  /* 0x0820049000197882 */ /* 0x000fe20000000000 */
[----:B------:R-:W-:Y:S01]  /*2f80*/  UMOV UR22, 0x0 ;  /* 0x0000000000167882 */ /* 0x000fe20000000000 */
[----:B------:R-:W-:Y:S01]  /*2f90*/  UMOV UR23, 0x8200490 ;  /* 0x0820049000177882 */ /* 0x000fe20000000000 */
[----:B------:R-:W-:Y:S02]  /*2fa0*/  ULOP3.LUT UR9, UR9, 0x10000, URZ, 0xfc, !UPT ;  /* 0x0001000009097892 */ /* 0x000fe4000f8efcff */
[----:B------:R-:W-:-:S02]  /*2fb0*/  ULOP3.LUT UR10, UR10, 0x10000, URZ, 0xfc, !UPT ;  /* 0x000100000a0a7892 */ /* 0x000fc4000f8efcff */
[----:B------:R-:W-:Y:S02]  /*2fc0*/  UIADD3 UR8, UPT, UPT, -UR8, URZ, URZ ;  /* 0x000000ff08087290 */ /* 0x000fe4000fffe1ff */
[----:B---3--:R-:W-:Y:S01]  /*2fd0*/  UISETP.GE.AND UP3, UPT, UR6, 0x1, UPT ;  /* 0x000000010600788c */ /* 0x008fe2000bf66270 */
[----:B------:R-:W-:Y:S01]  /*2fe0*/  UMOV UR20, 0x0 ;  /* 0x0000000000147882 */ /* 0x000fe20000000000 */
[----:B------:R-:W-:Y:S01]  /*2ff0*/  UMOV UR21, 0x8200490 ;  /* 0x0820049000157882 */ /* 0x000fe20000000000 */
[----:B------:R-:W-:Y:S01]  /*3000*/  UMOV UR18, 0x0 ;  /* 0x0000000000127882 */ /* 0x000fe20000000000 */
[----:B-1----:R-:W-:Y:S01]  /*3010*/  R2UR UR16, R0 ;  /* 0x00000000001072ca */ /* 0x002fe200000e0000 */
[----:B------:R-:W-:-:S14]  /*3020*/  UMOV UR19, 0x8200490 ;  /* 0x0820049000137882 */ /* 0x000fdc0000000000 */
.L_x_58:
[----:B------:R-:W-:Y:S02]  /*3030*/  LEA R0, R10, UR5, 0x3 ;  /* 0x000000050a007c11 */ /* 0x000fe4000f8e18ff */
[----:B------:R-:W-:Y:S02]  /*3040*/  SHF.L.U32 R2, R9, 0x1f, RZ ;  /* 0x0000001f09027819 */ /* 0x000fe400000006ff */
[----:B------:R-:W-:Y:S01]  /*3050*/  PLOP3.LUT P0, PT, PT, PT, UP3, 0x80, 0x8 ;  /* 0x000000000008781c */ /* 0x000fe20003f0f038 */
[----:B------:R-:W-:Y:S01]  /*3060*/  VIADD R3, R0, 0x90 ;  /* 0x0000009000037836 */ /* 0x000fe20000000000 */
[----:B-1----:R-:W1:Y:S02]  /*3070*/  SYNCS.PHASECHK.TRANS64.TRYWAIT P1, [R0+URZ+0x80], R2 ;  /* 0x00008002000075a7 */ /* 0x002e6400080211ff */
[----:B-1-3--:R-:W-:Y:S09]  /*3080*/  @!P1 BRA `(.L_x_52) ;  /* 0x00000060007c9947 */ /* 0x00aff20003800000 */
.L_x_143:
[----:B------:R-:W-:Y:S01]  /*3090*/  LEA R4, R10, UR5, 0x4 ;  /* 0x000000050a047c11 */ /* 0x000fe2000f8e20ff */
[----:B------:R-:W-:Y:S01]  /*30a0*/  @UP3 ULEA UR7, UR14, UR5, 0x3 ;  /* 0x000000050e073291 */ /* 0x000fe2000f8e18ff */
[----:B------:R-:W-:Y:S01]  /*30b0*/  PLOP3.LUT P2, PT, PT, PT, PT, 0x80, 0x8 ;  /* 0x000000000008781c */ /* 0x000fe20003f4f070 */
[----:B------:R-:W-:Y:S01]  /*30c0*/  ULEA UR6, UR15, UR5, 0x3 ;  /* 0x000000050f067291 */ /* 0x000fe2000f8e18ff */
[----:B------:R-:W-:Y:S02]  /*30d0*/  PRMT R3, RZ, 0x654, R3 ;  /* 0x00000654ff037816 */ /* 0x000fe40000000003 */
[----:B------:R-:W2:Y:S01]  /*30e0*/  LDS.128 R4, [R4+0x110] ;  /* 0x0001100004047984 */ /* 0x000ea20000000c00 */
[----:B-1----:R-:W-:Y:S02]  /*30f0*/  @P0 SHF.L.U32 R2, R8, 0x1f, RZ ;  /* 0x0000001f08020819 */ /* 0x002fe400000006ff */
[----:B------:R-:W-:Y:S01]  /*3100*/  SHF.L.U32 R0, R11, 0x1f, RZ ;  /* 0x0000001f0b007819 */ /* 0x000fe200000006ff */
[----:B------:R-:W-:Y:S01]  /*3110*/  @!PT LDS RZ, [RZ] ;  /* 0x00000000fffff984 */ /* 0x000fe20000000800 */
[----:B------:R-:W-:Y:S01]  /*3120*/  @!PT LDS RZ, [RZ] ;  /* 0x00000000fffff984 */ /* 0x000fe20000000800 */
[----:B------:R-:W-:Y:S01]  /*3130*/  @!PT LDS RZ, [RZ] ;  /* 0x00000000fffff984 */ /* 0x000fe20000000800 */
[----:B------:R-:W-:Y:S01]  /*3140*/  @!PT LDS RZ, [RZ] ;  /* 0x00000000fffff984 */ /* 0x000fe20000000800 */
[----:B------:R1:W-:Y:S06]  /*3150*/  MEMBAR.ALL.CTA ;  /* 0x0000000000007992 */ /* 0x0003ec0000008000 */
[----:B-1----:R-:W1:Y:S02]  /*3160*/  FENCE.VIEW.ASYNC.S ;  /* 0x00000000000073c6 */ /* 0x002e640000000000 */
[----:B-1----:R1:W-:Y:S01]  /*3170*/  SYNCS.ARRIVE.TRANS64.RED.A1T0 RZ, [R3+URZ], RZ ;  /* 0x000000ff03ff79a7 */ /* 0x0023e200081004ff */
[----:B------:R1:W3:Y:S01]  /*3180*/  @P0 SYNCS.PHASECHK.TRANS64.TRYWAIT P2, [UR7], R2 ;  /* 0x00000002ff0005a7 */ /* 0x0002e20008041107 */
[----:B------:R-:W-:Y:S01]  /*3190*/  ULEA UR7, UR15, UR16, 0x7 ;  /* 0x000000100f077291 */ /* 0x000fe2000f8e38ff */
[----:B--2---:R-:W-:Y:S01]  /*31a0*/  LOP3.LUT P1, RZ, R6, 0x1, RZ, 0xc0, !PT ;  /* 0x0000000106ff7812 */ /* 0x004fe2000782c0ff */
[----:B------:R-:W2:Y:S02]  /*31b0*/  SYNCS.PHASECHK.TRANS64.TRYWAIT P0, [UR6+0xc0], R0 ;  /* 0x0000c000ff0075a7 */ /* 0x000ea40008001106 */
[----:B-123--:R-:W-:Y:S10]  /*31c0*/  @!P0 BRA `(.L_x_53) ;  /* 0x0000006000408947 */ /* 0x00eff40003800000 */
.L_x_145:
[----:B------:R-:W-:Y:S01]  /*31d0*/  IADD3 R10, PT, PT, R10, 0x1, RZ ;  /* 0x000000010a0a7810 */ /* 0x000fe20007ffe0ff */
[----:B------:R-:W-:Y:S06]  /*31e0*/  BRA.U !UP3, `(.L_x_54) ;  /* 0x000000050b107547 */ /* 0x000fec000b800000 */
[----:B------:R-:W-:Y:S01]  /*31f0*/  UPLOP3.LUT UP4, UPT, UPT, UPT, UPT, 0x40, 0x4 ;  /* 0x000000000004789c */ /* 0x000fe20003f8e870 */
[----:B------:R-:W-:Y:S01]  /*3200*/  UMOV UR13, UR8 ;  /* 0x00000008000d7c82 */ /* 0x000fe20008000000 */
[----:B------:R-:W-:Y:S01]  /*3210*/  UMOV UR12, UR4 ;  /* 0x00000004000c7c82 */ /* 0x000fe20008000000 */
[----:B------:R-:W-:-:S08]  /*3220*/  UMOV UR17, UR14 ;  /* 0x0000000e00117c82 */ /* 0x000fd00008000000 */
.L_x_57:
[----:B------:R-:W-:Y:S02]  /*3230*/  UIADD3 UR13, UPT, UPT, UR13, 0x1, URZ ;  /* 0x000000010d0d7890 */ /* 0x000fe4000fffe0ff */
[----:B--2---:R-:W-:Y:S02]  /*3240*/  ULEA UR11, UR17, UR5, 0x3 ;  /* 0x00000005110b7291 */ /* 0x004fe4000f8e18ff */
[----:B------:R-:W-:Y:S01]  /*3250*/  UISETP.NE.AND UP0, UPT, UR13, URZ, UPT ;  /* 0x000000ff0d00728c */ /* 0x000fe2000bf05270 */
[----:B---3--:R-:W-:Y:S10]  /*3260*/  @P2 BRA `(.L_x_55) ;  /* 0x00000000000c2947 */ /* 0x008ff40003800000 */
[----:B-1----:R-:W-:Y:S04]  /*3270*/  SHF.L.U32 R2, R8, 0x1f, RZ ;  /* 0x0000001f08027819 */ /* 0x002fe800000006ff */
[----:B------:R-:W1:Y:S02]  /*3280*/  SYNCS.PHASECHK.TRANS64.TRYWAIT P0, [UR11], R2 ;  /* 0x00000002ff0075a7 */ /* 0x000e64000800110b */
[----:B-1----:R-:W-:Y:S05]  /*3290*/  @!P0 BRA `(.L_x_56) ;  /* 0x0000006000248947 */ /* 0x002fea0003800000 */
.L_x_55:
[----:B------:R-:W-:Y:S01]  /*32a0*/  UISETP.NE.AND UP1, UPT, UR12, 0x1, UPT ;  /* 0x000000010c00788c */ /* 0x000fe2000bf25270 */
[----:B------:R-:W-:Y:S01]  /*32b0*/  PLOP3.LUT P2, PT, PT, PT, PT, 0x80, 0x8 ;  /* 0x000000000008781c */ /* 0x000fe20003f4f070 */
[----:B------:R-:W-:Y:S02]  /*32c0*/  UIADD3 UR14, UPT, UPT, UR17, 0x1, URZ ;  /* 0x00000001110e7890 */ /* 0x000fe4000fffe0ff */
[----:B------:R-:W-:Y:S02]  /*32d0*/  ULEA UR64, UR17, UR10, 0xb ;  /* 0x0000000a11407291 */ /* 0x000fe4000f8e58ff */
[----:B------:R-:W-:Y:S01]  /*32e0*/  UISETP.NE.AND UP2, UPT, UR14, 0x3, UPT ;  /* 0x000000030e00788c */ /* 0x000fe2000bf45270 */
[----:B------:R-:W-:Y:S01]  /*32f0*/  PLOP3.LUT P0, PT, PT, PT, UP1, 0x80, 0x8 ;  /* 0x000000000008781c */ /* 0x000fe20003f0f018 */
[----:B------:R-:W-:Y:S02]  /*3300*/  ULEA UR62, UR17, UR9, 0xb ;  /* 0x00000009113e7291 */ /* 0x000fe4000f8e58ff */
[----:B------:R-:W-:Y:S02]  /*3310*/  USEL UR35, URZ, 0x1, UP2 ;  /* 0x00000001ff237887 */ /* 0x000fe40009000000 */
[----:B------:R-:W-:Y:S02]  /*3320*/  USEL UR14, UR14, URZ, UP2 ;  /* 0x000000ff0e0e7287 */ /* 0x000fe40009000000 */
[----:B------:R-:W-:Y:S02]  /*3330*/  UIADD3 UR60, UPT, UPT, UR64, 0x2, URZ ;  /* 0x00000002403c7890 */ /* 0x000fe4000fffe0ff */
[----:B------:R-:W-:Y:S01]  /*3340*/  @UP1 ULEA UR34, UR14, UR5, 0x3 ;  /* 0x000000050e221291 */ /* 0x000fe2000f8e18ff */
[----:B------:R-:W-:Y:S01]  /*3350*/  LOP3.LUT R8, R8, UR35, RZ, 0x3c, !PT ;  /* 0x0000002308087c12 */ /* 0x000fe2000f8e3cff */
[----:B------:R-:W-:Y:S02]  /*3360*/  UIADD3 UR58, UPT, UPT, UR62, 0x2, URZ ;  /* 0x000000023e3a7890 */ /* 0x000fe4000fffe0ff */
[----:B------:R-:W-:Y:S01]  /*3370*/  UIADD3 UR56, UPT, UPT, UR64, 0x4, URZ ;  /* 0x0000000440387890 */ /* 0x000fe2000fffe0ff */
[----:B-1----:R-:W-:Y:S01]  /*3380*/  @P0 SHF.L.U32 R0, R8, 0x1f, RZ ;  /* 0x0000001f08000819 */ /* 0x002fe200000006ff */
[----:B------:R-:W-:Y:S02]  /*3390*/  UIADD3 UR54, UPT, UPT, UR62, 0x4, URZ ;  /* 0x000000043e367890 */ /* 0x000fe4000fffe0ff */
[----:B------:R-:W-:Y:S01]  /*33a0*/  UIADD3 UR52, UPT, UPT, UR64, 0x6, URZ ;  /* 0x0000000640347890 */ /* 0x000fe2000fffe0ff */
[----:B------:R2:W3:Y:S01]  /*33b0*/  @P0 SYNCS.PHASECHK.TRANS64.TRYWAIT P2, [UR34], R0 ;  /* 0x00000000ff0005a7 */ /* 0x0004e20008041122 */
[----:B------:R-:W-:Y:S02]  /*33c0*/  UIADD3 UR50, UPT, UPT, UR62, 0x6, URZ ;  /* 0x000000063e327890 */ /* 0x000fe4000fffe0ff */
        /* <DEDUP_REMOVED lines=9> */
[----:B------:R-:W-:Y:S01]  /*3460*/  UIADD3 UR12, UPT, UPT, UR12, -0x1, URZ ;  /* 0xffffffff0c0c7890 */ /* 0x000fe2000fffe0ff */
[----:B------:R-:W-:Y:S01]  /*3470*/  UMOV UR65, 0x40004040 ;  /* 0x4000404000417882 */ /* 0x000fe20000000000 */
[----:B------:R-:W-:Y:S01]  /*3480*/  UMOV UR63, 0x40004040 ;  /* 0x40004040003f7882 */ /* 0x000fe20000000000 */
[----:B------:R-:W-:Y:S01]  /*3490*/  UMOV UR61, 0x40004040 ;  /* 0x40004040003d7882 */ /* 0x000fe20000000000 */
[----:B------:R2:W-:Y:S01]  /*34a0*/  UTCHMMA gdesc[UR62], gdesc[UR64], tmem[UR7], tmem[UR32], idesc[UR33], UP4 ;  /* 0x00ff20403e0075ea */ /* 0x0005e2000a000007 */
[----:B------:R-:W-:Y:S01]  /*34b0*/  UPLOP3.LUT UP4, UPT, UPT, UPT, UPT, 0x80, 0x8 ;  /* 0x000000000008789c */ /* 0x000fe20003f8f070 */
[----:B------:R-:W-:Y:S01]  /*34c0*/  UMOV UR59, 0x40004040 ;  /* 0x40004040003b7882 */ /* 0x000fe20000000000 */
[----:B------:R-:W-:Y:S01]  /*34d0*/  UMOV UR57, 0x40004040 ;  /* 0x4000404000397882 */ /* 0x000fe20000000000 */
[----:B------:R2:W-:Y:S01]  /*34e0*/  UTCHMMA gdesc[UR58], gdesc[UR60], tmem[UR7], tmem[UR30], idesc[UR31], UPT ;  /* 0x00ff1e3c3a0075ea */ /* 0x0005e2000b800007 */
        /* <DEDUP_REMOVED lines=14> */
[----:B------:R-:W-:Y:S01]  /*35d0*/  UMOV UR35, 0x40004040 ;  /* 0x4000404000237882 */ /* 0x000fe20000000000 */
[----:B------:R2:W-:Y:S01]  /*35e0*/  UTCHMMA gdesc[UR38], gdesc[UR40], tmem[UR7], tmem[UR20], idesc[UR21], UPT ;  /* 0x00ff1428260075ea */ /* 0x0005e2000b800007 */
[----:B------:R2:W-:Y:S01]  /*35f0*/  UTCHMMA gdesc[UR34], gdesc[UR36], tmem[UR7], tmem[UR18], idesc[UR19], UPT ;  /* 0x00ff1224220075ea */ /* 0x0005e2000b800007 */
[----:B------:R2:W-:Y:S01]  /*3600*/  UTCBAR [UR11], URZ ;  /* 0x000000ff0b0073e9 */ /* 0x0005e200080000ff */
[----:B------:R-:W-:Y:S01]  /*3610*/  UMOV UR17, UR14 ;  /* 0x0000000e00117c82 */ /* 0x000fe20008000000 */
[----:B------:R-:W-:Y:S05]  /*3620*/  BRA.U UP0, `(.L_x_57) ;  /* 0xfffffffd00007547 */ /* 0x000fea000b83ffff */
.L_x_54:
[----:B------:R-:W-:Y:S01]  /*3630*/  UIADD3 UR15, UPT, UPT, UR15, 0x1, URZ ;  /* 0x000000010f0f7890 */ /* 0x000fe2000fffe0ff */
[C---:B------:R-:W-:Y:S01]  /*3640*/  ISETP.NE.AND P0, PT, R10.reuse, 0x2, PT ;  /* 0x000000020a00780c */ /* 0x040fe20003f05270 */
[----:B--2---:R-:W-:Y:S02]  /*3650*/  UIADD3 UR7, UPT, UPT, UR6, 0xa0, URZ ;  /* 0x000000a006077890 */ /* 0x004fe4000fffe0ff */
[----:B------:R-:W-:Y:S01]  /*3660*/  UISETP.NE.AND UP0, UPT, UR15, 0x4, UPT ;  /* 0x000000040f00788c */ /* 0x000fe2000bf05270 */
[----:B-1----:R-:W-:Y:S02]  /*3670*/  SEL R0, RZ, 0x1, P0 ;  /* 0x00000001ff007807 */ /* 0x002fe40000000000 */
[----:B------:R-:W-:Y:S01]  /*3680*/  SEL R10, R10, RZ, P0 ;  /* 0x000000ff0a0a7207 */ /* 0x000fe20000000000 */
[----:B------:R-:W-:Y:S01]  /*3690*/  USEL UR6, URZ, 0x1, UP0 ;  /* 0x00000001ff067887 */ /* 0x000fe20008000000 */
[----:B------:R-:W-:Y:S01]  /*36a0*/  LOP3.LUT R9, R9, R0, RZ, 0x3c, !PT ;  /* 0x0000000009097212 */ /* 0x000fe200078e3cff */
[----:B------:R-:W-:Y:S01]  /*36b0*/  USEL UR15, UR15, URZ, UP0 ;  /* 0x000000ff0f0f7287 */ /* 0x000fe20008000000 */
[----:B------:R1:W-:Y:S03]  /*36c0*/  UTCBAR [UR7], URZ ;  /* 0x000000ff070073e9 */ /* 0x0003e600080000ff */
[----:B------:R-:W-:Y:S01]  /*36d0*/  LOP3.LUT R11, R11, UR6, RZ, 0x3c, !PT ;  /* 0x000000060b0b7c12 */ /* 0x000fe2000f8e3cff */
[----:B------:R-:W-:Y:S07]  /*36e0*/  @P1 BRA `(.L_x_58) ;  /* 0xfffffff800501947 */ /* 0x000fee000383ffff */
[----:B------:R-:W2:Y:S01]  /*36f0*/  S2UR UR4, SR_CgaCtaId ;  /* 0x00000000000479c3 */ /* 0x000ea20000008800 */
[----:B------:R-:W-:Y:S01]  /*3700*/  ELECT P0, URZ, PT ;  /* 0x0000000000ff782f */ /* 0x000fe20003800000 */
[----:B------:R-:W-:Y:S01]  /*3710*/  IMAD.MOV.U32 R0, RZ, RZ, 0x1 ;  /* 0x00000001ff007424 */ /* 0x000fe200078e00ff */
[----:B------:R-:W-:Y:S01]  /*3720*/  UIADD3 UR5, UPT, UPT, UR5, 0xc0, URZ ;  /* 0x000000c005057890 */ /* 0x000fe2000fffe0ff */
[----:B------:R-:W-:Y:S01]  /*3730*/  SHF.L.U32 R2, R11, 0x1f, RZ ;  /* 0x0000001f0b027819 */ /* 0x000fe200000006ff */
[----:B------:R-:W-:-:S03]  /*3740*/  UMOV UR6, 0x40 ;  /* 0x0000004000067882 */ /* 0x000fc60000000000 */
[----:B------:R-:W-:Y:S01]  /*3750*/  UVIRTCOUNT.DEALLOC.SMPOOL 0x80 ;  /* 0x000000800000784c */ /* 0x000fe20000000000 */
[----:B--2---:R-:W-:Y:S02]  /*3760*/  ULEA UR4, UR4, UR6, 0x18 ;  /* 0x0000000604047291 */ /* 0x004fe4000f8ec0ff */
[----:B------:R-:W-:-:S07]  /*3770*/  ULEA UR6, UR15, UR5, 0x3 ;  /* 0x000000050f067291 */ /* 0x000fce000f8e18ff */
[----:B------:R2:W-:Y:S02]  /*3780*/  @P0 STS.U8 [UR4+0x1c], R0 ;  /* 0x00001c00ff000988 */ /* 0x0005e40008000004 */
[----:B------:R-:W4:Y:S02]  /*3790*/  SYNCS.PHASECHK.TRANS64.TRYWAIT P0, [UR6], R2 ;  /* 0x00000002ff0075a7 */ /* 0x000f240008001106 */
[----:B--2-4-:R-:W-:Y:S05]  /*37a0*/  @!P0 BRA `(.L_x_59) ;  /* 0x0000005800f88947 */ /* 0x014fea0003800000 */
.L_x_148:
[----:B-1----:R-:W-:-:S04]  /*37b0*/  UIADD3 UR7, UPT, UPT, UR15, 0x1, URZ ;  /* 0x000000010f077890 */ /* 0x002fc8000fffe0ff */
[----:B------:R-:W-:-:S04]  /*37c0*/  UISETP.NE.AND UP0, UPT, UR7, 0x4, UPT ;  /* 0x000000040700788c */ /* 0x000fc8000bf05270 */
[----:B------:R-:W-:Y:S02]  /*37d0*/  USEL UR8, URZ, 0x1, UP0 ;  /* 0x00000001ff087887 */ /* 0x000fe40008000000 */
[----:B------:R-:W-:-:S04]  /*37e0*/  USEL UR7, UR7, URZ, UP0 ;  /* 0x000000ff07077287 */ /* 0x000fc80008000000 */
[----:B------:R-:W-:Y:S01]  /*37f0*/  ULEA UR6, UR7, UR5, 0x3 ;  /* 0x0000000507067291 */ /* 0x000fe2000f8e18ff */
[----:B--2---:R-:W-:-:S04]  /*3800*/  LOP3.LUT R2, R11, UR8, RZ, 0x3c, !PT ;  /* 0x000000080b027c12 */ /* 0x004fc8000f8e3cff */
[----:B------:R-:W-:-:S04]  /*3810*/  SHF.L.U32 R3, R2, 0x1f, RZ ;  /* 0x0000001f02037819 */ /* 0x000fc800000006ff */
[----:B------:R-:W1:Y:S02]  /*3820*/  SYNCS.PHASECHK.TRANS64.TRYWAIT P0, [UR6], R3 ;  /* 0x00000003ff0075a7 */ /* 0x000e640008001106 */
[----:B-1----:R-:W-:Y:S05]  /*3830*/  @!P0 BRA `(.L_x_60) ;  /* 0x0000005800ec8947 */ /* 0x002fea0003800000 */
.L_x_150:
        /* <DEDUP_REMOVED lines=9> */
.L_x_152:
[----:B------:R-:W-:-:S04]  /*38d0*/  UIADD3 UR7, UPT, UPT, UR7, 0x1, URZ ;  /* 0x0000000107077890 */ /* 0x000fc8000fffe0ff */
[----:B------:R-:W-:-:S04]  /*38e0*/  UISETP.NE.AND UP0, UPT, UR7, 0x4, UPT ;  /* 0x000000040700788c */ /* 0x000fc8000bf05270 */
[----:B------:R-:W-:Y:S02]  /*38f0*/  USEL UR6, URZ, 0x1, UP0 ;  /* 0x00000001ff067887 */ /* 0x000fe40008000000 */
[----:B------:R-:W-:-:S04]  /*3900*/  USEL UR7, UR7, URZ, UP0 ;  /* 0x000000ff07077287 */ /* 0x000fc80008000000 */
[----:B------:R-:W-:Y:S01]  /*3910*/  ULEA UR7, UR7, UR5, 0x3 ;  /* 0x0000000507077291 */ /* 0x000fe2000f8e18ff */
[----:B------:R-:W-:-:S04]  /*3920*/  LOP3.LUT R2, R2, UR6, RZ, 0x3c, !PT ;  /* 0x0000000602027c12 */ /* 0x000fc8000f8e3cff */
[----:B------:R-:W-:-:S04]  /*3930*/  SHF.L.U32 R2, R2, 0x1f, RZ ;  /* 0x0000001f02027819 */ /* 0x000fc800000006ff */
[----:B------:R-:W2:Y:S02]  /*3940*/  SYNCS.PHASECHK.TRANS64.TRYWAIT P0, [UR7], R2 ;  /* 0x00000002ff0075a7 */ /* 0x000ea40008001107 */
[----:B--2---:R-:W-:Y:S05]  /*3950*/  @!P0 BRA `(.L_x_62) ;  /* 0x0000005800d48947 */ /* 0x004fea0003800000 */
.L_x_154:
[----:B------:R-:W-:Y:S01]  /*3960*/  NOP ;  /* 0x0000000000007918 */ /* 0x000fe20000000000 */
[----:B-1----:R-:W1:Y:S01]  /*3970*/  LDS R0, [UR4+0x14] ;  /* 0x00001404ff007984 */ /* 0x002e620008000800 */
[----:B------:R-:W-:Y:S01]  /*3980*/  ULOP3.LUT UR6, UR16, 0xffff, URZ, 0xc0, !UPT ;  /* 0x0000ffff10067892 */ /* 0x000fe2000f8ec0ff */
[----:B------:R-:W-:Y:S01]  /*3990*/  UMOV UR8, 0xffff ;  /* 0x0000ffff00087882 */ /* 0x000fe20000000000 */
[----:B------:R-:W-:Y:S02]  /*39a0*/  UMOV UR5, 0x1 ;  /* 0x0000000100057882 */ /* 0x000fe40000000000 */
[----:B------:R-:W-:-:S04]  /*39b0*/  USHF.R.U32.HI UR6, URZ, 0x5, UR6 ;  /* 0x00000005ff067899 */ /* 0x000fc80008011606 */
[----:B------:R-:W-:Y:S02]  /*39c0*/  USHF.L.U32 UR8, UR8, UR6, URZ ;  /* 0x0000000608087299 */ /* 0x000fe400080006ff */
[----:B------:R-:W-:-:S04]  /*39d0*/  USHF.L.U32 UR5, UR5, UR6, URZ ;  /* 0x0000000605057299 */ /* 0x000fc800080006ff */
[----:B-1----:R-:W-:-:S04]  /*39e0*/  LOP3.LUT R0, R0, UR8, RZ, 0xc0, !PT ;  /* 0x0000000800007c12 */ /* 0x002fc8000f8ec0ff */
[----:B------:R-:W-:-:S13]  /*39f0*/  ISETP.NE.AND P0, PT, R0, UR8, PT ;  /* 0x0000000800007c0c */ /* 0x000fda000bf05270 */
[----:B------:R-:W-:Y:S05]  /*3a00*/  @P0 BRA `(.L_x_63) ;  /* 0x0000000000580947 */ /* 0x000fea0003800000 */
[----:B------:R-:W1:Y:S02]  /*3a10*/  LDS R0, [UR4+0x18] ;  /* 0x00001804ff007984 */ /* 0x000e640008000800 */
[----:B-1----:R-:W-:-:S04]  /*3a20*/  LOP3.LUT R0, R0, UR5, RZ, 0xc0, !PT ;  /* 0x0000000500007c12 */ /* 0x002fc8000f8ec0ff */
[----:B------:R-:W-:-:S13]  /*3a30*/  ISETP.NE.AND P0, PT, R0, UR5, PT ;  /* 0x0000000500007c0c */ /* 0x000fda000bf05270 */
[----:B------:R-:W-:Y:S05]  /*3a40*/  @P0 BRA `(.L_x_64) ;  /* 0x00000000003c0947 */ /* 0x000fea0003800000 */
[----:B------:R-:W1:Y:S01]  /*3a50*/  S2R R2, SR_LANEID ;  /* 0x0000000000027919 */ /* 0x000e620000000000 */
[----:B------:R-:W-:Y:S01]  /*3a60*/  ULOP3.LUT UR8, URZ, UR8, URZ, 0x33, !UPT ;  /* 0x00000008ff087292 */ /* 0x000fe2000f8e33ff */
[----:B------:R-:W-:Y:S02]  /*3a70*/  VOTEU.ANY UR7, UPT, PT ;  /* 0x0000000000077886 */ /* 0x000fe400038e0100 */
[----:B------:R-:W-:-:S03]  /*3a80*/  UFLO.U32 UR7, UR7 ;  /* 0x00000007000772bd */ /* 0x000fc600080e0000 */
[----:B------:R-:W-:-:S04]  /*3a90*/  IMAD.U32 R0, RZ, RZ, UR8 ;  /* 0x00000008ff007e24 */ /* 0x000fc8000f8e00ff */
[----:B------:R2:W4:Y:S02]  /*3aa0*/  REDUX UR6, R0 ;  /* 0x00000000000673c4 */ /* 0x0005240000000000 */
[----:B------:R1:W-:Y:S02]  /*3ab0*/  UTCATOMSWS.AND URZ, UR8 ;  /* 0x0000000800ff79e3 */ /* 0x0003e40008000000 */
[----:B-1----:R-:W-:Y:S02]  /*3ac0*/  ISETP.EQ.U32.AND P0, PT, R2, UR7, PT ;  /* 0x0000000702007c0c */ /* 0x002fe4000bf02070 */
[----:B--2---:R-:W-:Y:S02]  /*3ad0*/  LOP3.LUT R0, RZ, UR5, RZ, 0x33, !PT ;  /* 0x00000005ff007c12 */ /* 0x004fe4000f8e33ff */
[----:B----4-:R-:W-:Y:S02]  /*3ae0*/  MOV R2, UR6 ;  /* 0x0000000600027c02 */ /* 0x010fe40008000f00 */
[----:B------:R-:W1:Y:S07]  /*3af0*/  REDUX UR5, R0 ;  /* 0x00000000000573c4 */ /* 0x000e6e0000000000 */
[----:B------:R2:W-:Y:S01]  /*3b00*/  @P0 ATOMS.AND RZ, [UR4+0x14], R2 ;  /* 0x00001402ffff098c */ /* 0x0005e2000a800004 */
[----:B-1----:R-:W-:-:S05]  /*3b10*/  IMAD.U32 R0, RZ, RZ, UR5 ;  /* 0x00000005ff007e24 */ /* 0x002fca000f8e00ff */
[----:B------:R2:W-:Y:S01]  /*3b20*/  @P0 ATOMS.AND RZ, [UR4+0x18], R0 ;  /* 0x00001800ffff098c */ /* 0x0005e2000a800004 */
[----:B------:R-:W-:Y:S05]  /*3b30*/  BRA `(.L_x_65) ;  /* 0x0000000000147947 */ /* 0x000fea0003800000 */
.L_x_64:
[----:B------:R-:W-:Y:S02]  /*3b40*/  MOV R2, 0x3b60 ;  /* 0x00003b6000027802 */ /* 0x000fe40000000f00 */
[----:B---3-5:R-:W-:Y:S05]  /*3b50*/  CALL.REL.NOINC `($__internal_0_$__cuda_sm10x_tcgen05_guardrail_trap_col_being_dealloced_not_returned_by_alloc) ;  /* 0x0000005c00bc7944 */ /* 0x028fea0003c00000 */
[----:B------:R-:W-:Y:S05]  /*3b60*/  BRA `(.L_x_65) ;  /* 0x0000000000087947 */ /* 0x000fea0003800000 */
.L_x_63:
[----:B------:R-:W-:Y:S02]  /*3b70*/  MOV R2, 0x3b90 ;  /* 0x00003b9000027802 */ /* 0x000fe40000000f00 */
[----:B---3-5:R-:W-:Y:S05]  /*3b80*/  CALL.REL.NOINC `($__internal_2_$__cuda_sm10x_tcgen05_guardrail_trap_unallocated_columns_being_dealloced) ;  /* 0x0000005c00c87944 */ /* 0x028fea0003c00000 */
.L_x_65:
[----:B------:R-:W-:Y:S01]  /*3b90*/  NOP ;  /* 0x0000000000007918 */ /* 0x000fe20000000000 */
[----:B------:R-:W-:Y:S05]  /*3ba0*/  EXIT ;  /* 0x000000000000794d */ /* 0x000fea0003800000 */
.L_x_47:
[----:B------:R-:W-:-:S09]  /*3bb0*/  UISETP.NE.OR UP2, UPT, UR8, 0x3, !UP2 ;  /* 0x000000030800788c */ /* 0x000fd2000d745670 */
[----:B------:R-:W-:Y:S05]  /*3bc0*/  BRA.U UP2, `(.L_x_66) ;  /* 0x0000001102087547 */ /* 0x000fea000b800000 */
[----:B------:R-:W1:Y:S01]  /*3bd0*/  LDC R0, c[0x0][0xb30] ;  /* 0x0002cc00ff007b82 */ /* 0x000e620000000800 */
[----:B------:R-:W2:Y:S01]  /*3be0*/  LDCU.64 UR8, c[0x0][0x888] ;  /* 0x00011100ff0877ac */ /* 0x000ea20008000a00 */
[----:B------:R-:W-:Y:S02]  /*3bf0*/  HFMA2 R27, -RZ, RZ, 0, 0 ;  /* 0x00000000ff1b7431 */ /* 0x000fe400000001ff */
[----:B------:R-:W-:Y:S01]  /*3c00*/  IMAD.MOV.U32 R29, RZ, RZ, 0x1 ;  /* 0x00000001ff1d7424 */ /* 0x000fe200078e00ff */
[----:B------:R-:W-:Y:S01]  /*3c10*/  MOV R25, 0x2000 ;  /* 0x0000200000197802 */ /* 0x000fe20000000f00 */
[----:B------:R-:W4:Y:S01]  /*3c20*/  LDCU.64 UR4, c[0x0][0x890] ;  /* 0x00011200ff0477ac */ /* 0x000f220008000a00 */
[----:B------:R-:W-:Y:S01]  /*3c30*/  IMAD.MOV.U32 R28, RZ, RZ, RZ ;  /* 0x000000ffff1c7224 */ /* 0x000fe200078e00ff */
[----:B------:R-:W3:Y:S01]  /*3c40*/  LDC R24, c[0x0][0x370] ;  /* 0x0000dc00ff187b82 */ /* 0x000ee20000000800 */
[----:B------:R-:W-:Y:S01]  /*3c50*/  UMOV UR7, 0x400 ;  /* 0x0000040000077882 */ /* 0x000fe20000000000 */
[----:B------:R-:W-:-:S02]  /*3c60*/  UPLOP3.LUT UP1, UPT, UPT, UPT, UPT, 0x40, 0x4 ;  /* 0x000000000004789c */ /* 0x000fc40003f2e870 */
[----:B------:R-:W-:-:S04]  /*3c70*/  ULEA UR7, UR37, UR7, 0x18 ;  /* 0x0000000725077291 */ /* 0x000fc8000f8ec0ff */
[----:B------:R-:W3:Y:S01]  /*3c80*/  LDC R3, c[0x0][0xb0c] ;  /* 0x0002c300ff037b82 */ /* 0x000ee20000000800 */
[----:B------:R-:W-:Y:S02]  /*3c90*/  UIADD3 UR13, UPT, UPT, UR7, 0x48, URZ ;  /* 0x00000048070d7890 */ /* 0x000fe4000fffe0ff */
[----:B--2---:R-:W-:Y:S02]  /*3ca0*/  UISETP.NE.U32.AND UP2, UPT, UR8, URZ, UPT ;  /* 0x000000ff0800728c */ /* 0x004fe4000bf45070 */
[----:B------:R-:W-:Y:S02]  /*3cb0*/  UIADD3 UR33, UPT, UPT, UR7, 0x30, URZ ;  /* 0x0000003007217890 */ /* 0x000fe4000fffe0ff */
[----:B----4-:R-:W-:Y:S01]  /*3cc0*/  UISETP.NE.U32.AND UP3, UPT, UR4, URZ, UPT ;  /* 0x000000ff0400728c */ /* 0x010fe2000bf65070 */
[----:B------:R-:W2:Y:S01]  /*3cd0*/  LDC R18, c[0x0][0xb20] ;  /* 0x0002c800ff127b82 */ /* 0x000ea20000000800 */
[----:B-1----:R-:W-:Y:S01]  /*3ce0*/  ISETP.NE.AND P1, PT, R0, 0x1, PT ;  /* 0x000000010000780c */ /* 0x002fe20003f25270 */
[----:B------:R-:W-:-:S02]  /*3cf0*/  UISETP.NE.AND.EX UP2, UPT, UR9, URZ, UPT, UP2 ;  /* 0x000000ff0900728c */ /* 0x000fc4000bf45320 */
[----:B------:R-:W-:Y:S02]  /*3d00*/  UIADD3 UR25, UPT, UPT, UR7, 0x38, URZ ;  /* 0x0000003807197890 */ /* 0x000fe4000fffe0ff */
[----:B------:R-:W-:Y:S02]  /*3d10*/  UIADD3 UR17, UPT, UPT, UR7, 0x40, URZ ;  /* 0x0000004007117890 */ /* 0x000fe4000fffe0ff */
[----:B------:R-:W1:Y:S01]  /*3d20*/  LDC.64 R30, c[0x0][0x348] ;  /* 0x0000d200ff1e7b82 */ /* 0x000e620000000a00 */
[----:B------:R-:W-:Y:S02]  /*3d30*/  UPRMT UR13, UR37, 0x654, UR13 ;  /* 0x00000654250d7896 */ /* 0x000fe4000800000d */
[----:B------:R-:W-:-:S05]  /*3d40*/  UISETP.NE.AND.EX UP3, UPT, UR5, URZ, UPT, UP3 ;  /* 0x000000ff0500728c */ /* 0x000fca000bf65330 */
[----:B------:R-:W4:Y:S08]  /*3d50*/  LDC.64 R16, c[0x0][0xb10] ;  /* 0x0002c400ff107b82 */ /* 0x000f300000000a00 */
[----:B------:R-:W1:Y:S08]  /*3d60*/  LDC.64 R6, c[0x0][0xb18] ;  /* 0x0002c600ff067b82 */ /* 0x000e700000000a00 */
[----:B------:R-:W1:Y:S08]  /*3d70*/  LDC.64 R4, c[0x0][0xb28] ;  /* 0x0002ca00ff047b82 */ /* 0x000e700000000a00 */
[----:B--23--:R-:W1:Y:S02]  /*3d80*/  LDC R19, c[0x0][0x374] ;  /* 0x0000dd00ff137b82 */ /* 0x00ce640000000800 */
.L_x_77:
[C---:B------:R-:W-:Y:S02]  /*3d90*/  LEA R0, R28.reuse, UR7, 0x3 ;  /* 0x000000071c007c11 */ /* 0x040fe4000f8e18ff */
[----:B------:R-:W-:Y:S02]  /*3da0*/  SHF.L.U32 R2, R27, 0x1f, RZ ;  /* 0x0000001f1b027819 */ /* 0x000fe400000006ff */
[----:B------:R-:W-:Y:S02]  /*3db0*/  LEA R20, R28, UR7, 0x4 ;  /* 0x000000071c147c11 */ /* 0x000fe4000f8e20ff */
[----:B--2---:R-:W2:Y:S02]  /*3dc0*/  SYNCS.PHASECHK.TRANS64.TRYWAIT P0, [R0+URZ+0x80], R2 ;  /* 0x00008002000075a7 */ /* 0x004ea400080011ff */
[----:B--2---:R-:W-:Y:S05]  /*3dd0*/  @!P0 BRA `(.L_x_67) ;  /* 0x0000005400cc8947 */ /* 0x004fea0003800000 */
.L_x_155:
[----:B------:R-:W-:Y:S01]  /*3de0*/  ISETP.GE.AND P0, PT, R40, 0x1, PT ;  /* 0x000000012800780c */ /* 0x000fe20003f06270 */
[----:B------:R-:W3:Y:S01]  /*3df0*/  LDS.128 R20, [R20+0x110] ;  /* 0x0001100014147984 */ /* 0x000ee20000000c00 */
[----:B--2---:R-:W-:Y:S01]  /*3e00*/  VIADD R0, R0, 0x90 ;  /* 0x0000009000007836 */ /* 0x004fe20000000000 */
[----:B------:R-:W-:Y:S01]  /*3e10*/  @!PT LDS RZ, [RZ] ;  /* 0x00000000fffff984 */ /* 0x000fe20000000800 */
[----:B------:R-:W-:Y:S01]  /*3e20*/  @!PT LDS RZ, [RZ] ;  /* 0x00000000fffff984 */ /* 0x000fe20000000800 */
[----:B------:R-:W-:Y:S01]  /*3e30*/  @!PT LDS RZ, [RZ] ;  /* 0x00000000fffff984 */ /* 0x000fe20000000800 */
[----:B------:R-:W-:Y:S01]  /*3e40*/  @!PT LDS RZ, [RZ] ;  /* 0x00000000fffff984 */ /* 0x000fe20000000800 */
[----:B------:R2:W-:Y:S06]  /*3e50*/  MEMBAR.ALL.CTA ;  /* 0x0000000000007992 */ /* 0x0005ec0000008000 */
[----:B--2---:R-:W2:Y:S01]  /*3e60*/  FENCE.VIEW.ASYNC.S ;  /* 0x00000000000073c6 */ /* 0x004ea20000000000 */
[----:B------:R-:W-:Y:S04]  /*3e70*/  PRMT R0, RZ, 0x654, R0 ;  /* 0x00000654ff007816 */ /* 0x000fe80000000000 */
[----:B--2---:R2:W-:Y:S01]  /*3e80*/  SYNCS.ARRIVE.TRANS64.RED.A1T0 RZ, [R0+URZ], RZ ;  /* 0x000000ff00ff79a7 */ /* 0x0045e200081004ff */
[----:B---3--:R-:W-:Y:S11]  /*3e90*/  LOP3.LUT P3, RZ, R22, 0x1, RZ, 0xc0, !PT ;  /* 0x0000000116ff7812 */ /* 0x008ff6000786c0ff */
[----:B------:R-:W-:Y:S02]  /*3ea0*/  @!UPT UIADD3 URZ, UPT, UPT, URZ, URZ, URZ ;  /* 0x000000fffffff290 */ /* 0x000fe4000fffe0ff */
[----:B------:R-:W-:Y:S02]  /*3eb0*/  @P3 MOV R11, R20 ;  /* 0x00000014000b3202 */ /* 0x000fe40000000f00 */
[----:B------:R-:W-:Y:S01]  /*3ec0*/  @P3 LOP3.LUT R10, R21, 0xffff, RZ, 0xc0, !PT ;  /* 0x0000ffff150a3812 */ /* 0x000fe200078ec0ff */
[----:B--2---:R-:W-:Y:S06]  /*3ed0*/  @!P0 BRA `(.L_x_68) ;  /* 0x0000000000a48947 */ /* 0x004fec0003800000 */
[-C--:B-1----:R-:W-:Y:S01]  /*3ee0*/  IMAD.HI.U32 R0, R19, R7.reuse, RZ ;  /* 0x0000000713007227 */ /* 0x082fe200078e00ff */
[----:B------:R-:W-:Y:S02]  /*3ef0*/  ISETP.NE.AND P0, PT, R6, 0x1, PT ;  /* 0x000000010600780c */ /* 0x000fe40003f05270 */
[----:B------:R-:W-:Y:S01]  /*3f00*/  ISETP.NE.AND P2, PT, R40, 0x1, PT ;  /* 0x000000012800780c */ /* 0x000fe20003f45270 */
[----:B----4-:R-:W-:Y:S01]  /*3f10*/  IMAD.HI.U32 R9, R24, R16, RZ ;  /* 0x0000001018097227 */ /* 0x010fe200078e00ff */
[----:B------:R-:W-:Y:S02]  /*3f20*/  SHF.R.U32.HI R0, RZ, R18, R0 ;  /* 0x00000012ff007219 */ /* 0x000fe40000011600 */
[----:B------:R-:W-:Y:S01]  /*3f30*/  ISETP.NE.AND P4, PT, R3, 0x1, PT ;  /* 0x000000010300780c */ /* 0x000fe20003f85270 */
[----:B------:R-:W-:Y:S01]  /*3f40*/  IMAD.HI.U32 R13, R10, R7, RZ ;  /* 0x000000070a0d7227 */ /* 0x000fe200078e00ff */
[----:B------:R-:W-:Y:S02]  /*3f50*/  SHF.R.U32.HI R9, RZ, R17, R9 ;  /* 0x00000011ff097219 */ /* 0x000fe40000011609 */
[----:B------:R-:W-:Y:S01]  /*3f60*/  SEL R0, R19, R0, !P0 ;  /* 0x0000000013007207 */ /* 0x000fe20004000000 */
[----:B------:R-:W-:Y:S01]  /*3f70*/  IMAD.HI.U32 R12, R11, R16, RZ ;  /* 0x000000100b0c7227 */ /* 0x000fe200078e00ff */
[----:B------:R-:W-:Y:S03]  /*3f80*/  SEL R9, R24, R9, !P4 ;  /* 0x0000000918097207 */ /* 0x000fe60006000000 */
[-C--:B------:R-:W-:Y:S01]  /*3f90*/  IMAD.HI.U32 R8, R0, R4.reuse, RZ ;  /* 0x0000000400087227 */ /* 0x080fe200078e00ff */
[----:B------:R-:W-:Y:S03]  /*3fa0*/  SHF.R.U32.HI R12, RZ, R17, R12 ;  /* 0x00000011ff0c7219 */ /* 0x000fe6000001160c */
[----:B------:R-:W-:Y:S01]  /*3fb0*/  IMAD.HI.U32 R2, R9, R4, RZ ;  /* 0x0000000409027227 */ /* 0x000fe200078e00ff */
[-C--:B------:R-:W-:Y:S02]  /*3fc0*/  @P2 SHF.R.U32.HI R0, RZ, R5.reuse, R8 ;  /* 0x00000005ff002219 */ /* 0x080fe40000011608 */
[----:B------:R-:W-:Y:S02]  /*3fd0*/  SHF.R.U32.HI R8, RZ, R18, R13 ;  /* 0x00000012ff087219 */ /* 0x000fe4000001160d */
[----:B------:R-:W-:Y:S01]  /*3fe0*/  @P2 SHF.R.U32.HI R9, RZ, R5, R2 ;  /* 0x00000005ff092219 */ /* 0x000fe20000011602 */
[----:B------:R-:W-:Y:S01]  /*3ff0*/  IMAD R0, R40, R0, RZ ;  /* 0x0000000028007224 */ /* 0x000fe200078e02ff */
[----:B------:R-:W-:Y:S02]  /*4000*/  SEL R8, R10, R8, !P0 ;  /* 0x000000080a087207 */ /* 0x000fe40004000000 */
[----:B------:R-:W-:Y:S01]  /*4010*/  SEL R2, R11, R12, !P4 ;  /* 0x0000000c0b027207 */ /* 0x000fe20006000000 */
[----:B------:R-:W-:Y:S01]  /*4020*/  IMAD R12, R40, R9, RZ ;  /* 0x00000009280c7224 */ /* 0x000fe200078e02ff */
[C---:B------:R-:W-:Y:S01]  /*4030*/  ISETP.GE.AND P0, PT, R8.reuse, R0, PT ;  /* 0x000000000800720c */ /* 0x040fe20003f06270 */
[----:B------:R-:W-:Y:S03]  /*4040*/  IMAD.HI.U32 R0, R8, R4, RZ ;  /* 0x0000000408007227 */ /* 0x000fe600078e00ff */
[----:B------:R-:W-:Y:S02]  /*4050*/  ISETP.GE.OR P0, PT, R2, R12, P0 ;  /* 0x0000000c0200720c */ /* 0x000fe40000706670 */
[-C--:B------:R-:W-:Y:S04]  /*4060*/  SHF.R.U32.HI R0, RZ, R5.reuse, R0 ;  /* 0x00000005ff007219 */ /* 0x080fe80000011600 */
[----:B------:R-:W-:Y:S05]  /*4070*/  SEL R13, R8, R0, !P2 ;  /* 0x00000000080d7207 */ /* 0x000fea0005000000 */
[----:B------:R-:W-:Y:S02]  /*4080*/  IMAD.MOV R12, RZ, RZ, -R13 ;  /* 0x000000ffff0c7224 */ /* 0x000fe400078e0a0d */
[----:B------:R-:W-:Y:S04]  /*4090*/  @!P0 IMAD.HI.U32 R0, R2, R4, RZ ;  /* 0x0000000402008227 */ /* 0x000fe800078e00ff */
[----:B------:R-:W-:Y:S01]  /*40a0*/  IMAD R12, R40, R12, R8 ;  /* 0x0000000c280c7224 */ /* 0x000fe200078e0208 */
[----:B------:R-:W-:Y:S04]  /*40b0*/  @!P0 SHF.R.U32.HI R0, RZ, R5, R0 ;  /* 0x00000005ff008219 */ /* 0x000fe80000011600 */
[----:B------:R-:W-:Y:S04]  /*40c0*/  @!P0 SEL R0, R2, R0, !P2 ;  /* 0x0000000002008207 */ /* 0x000fe80005000000 */
[----:B------:R-:W-:Y:S01]  /*40d0*/  @!P0 IADD3 R13, PT, PT, R13, -R0, RZ ;  /* 0x800000000d0d8210 */ /* 0x000fe20007ffe0ff */
[----:B------:R-:W-:Y:S01]  /*40e0*/  @!P0 IMAD R0, R9, R12, R0 ;  /* 0x0000000c09008224 */ /* 0x000fe200078e0200 */
[----:B------:R-:W-:Y:S01]  /*40f0*/  IADD3 R9, PT, PT, -R8, RZ, RZ ;  /* 0x000000ff08097210 */ /* 0x000fe20007ffe1ff */
[--C-:B------:R-:W-:Y:S02]  /*4100*/  IMAD.MOV R12, RZ, RZ, -R2.reuse ;  /* 0x000000ffff0c7224 */ /* 0x100fe400078e0a02 */
[----:B------:R-:W-:Y:S02]  /*4110*/  @!P0 IMAD R8, R13, R40, R2 ;  /* 0x000000280d088224 */ /* 0x000fe400078e0202 */
[----:B------:R-:W-:Y:S02]  /*4120*/  @!P0 IMAD.MOV.U32 R2, RZ, RZ, R0 ;  /* 0x000000ffff028224 */ /* 0x000fe400078e0000 */
[----:B------:R-:W-:Y:S02]  /*4130*/  IMAD R11, R3, R12, R11 ;  /* 0x0000000c030b7224 */ /* 0x000fe400078e020b */
[----:B------:R-:W-:Y:S02]  /*4140*/  IMAD R10, R6, R9, R10 ;  /* 0x00000009060a7224 */ /* 0x000fe400078e020a */
[----:B------:R-:W-:Y:S02]  /*4150*/  IMAD R11, R2, R3, R11 ;  /* 0x00000003020b7224 */ /* 0x000fe400078e020b */
[----:B------:R-:W-:Y:S02]  /*4160*/  IMAD R10, R8, R6, R10 ;  /* 0x00000006080a7224 */ /* 0x000fe400078e020a */
.L_x_68:
[----:B------:R-:W-:Y:S05]  /*4170*/  BRA.U UP1, `(.L_x_69) ;  /* 0x0000000101107547 */ /* 0x000fea000b800000 */
[----:B------:R-:W-:Y:S04]  /*4180*/  MOV R2, UR6 ;  /* 0x0000000600027c02 */ /* 0x000fe80008000f00 */
[----:B------:R-:W-:Y:S04]  /*4190*/  SHF.L.U32 R2, R2, 0x1f, RZ ;  /* 0x0000001f02027819 */ /* 0x000fe800000006ff */
[----:B------:R-:W2:Y:S02]  /*41a0*/  SYNCS.PHASECHK.TRANS64.TRYWAIT P0, [UR7+0x78], R2 ;  /* 0x00007802ff0075a7 */ /* 0x000ea40008001107 */
[----:B--2---:R-:W-:Y:S05]  /*41b0*/  @!P0 BRA `(.L_x_70) ;  /* 0x0000005000e88947 */ /* 0x004fea0003800000 */
.L_x_69:
[----:B------:R-:W-:Y:S02]  /*41c0*/  R2UR UR35, R15 ;  /* 0x000000000f2372ca */ /* 0x000fe400000e0000 */
[----:B------:R-:W-:Y:S02]  /*41d0*/  R2UR UR34, R14 ;  /* 0x000000000e2272ca */ /* 0x000fe400000e0000 */
[----:B------:R-:W-:Y:S02]  /*41e0*/  ISETP.NE.U32.AND P2, PT, RZ, UR4, PT ;  /* 0x00000004ff007c0c */ /* 0x000fe4000bf45070 */
[----:B------:R-:W-:Y:S02]  /*41f0*/  SHF.L.U32 R14, R29, 0x1f, RZ ;  /* 0x0000001f1d0e7819 */ /* 0x000fe400000006ff */
[----:B------:R-:W-:Y:S05]  /*4200*/  ISETP.NE.AND.EX P2, PT, RZ, UR5, PT, P2 ;  /* 0x00000005ff007c0c */ /* 0x000fea000bf45320 */
[----:B------:R-:W-:Y:S02]  /*4210*/  USHF.L.U32 UR35, UR35, 0x7, URZ ;  /* 0x0000000723237899 */ /* 0x000fe400080006ff */
[----:B------:R-:W-:Y:S01]  /*4220*/  USHF.L.U32 UR34, UR34, 0x7, URZ ;  /* 0x0000000722227899 */ /* 0x000fe200080006ff */
[----:B------:R-:W-:Y:S11]  /*4230*/  BRA.U !UP3, `(.L_x_71) ;  /* 0x000000010b347547 */ /* 0x000ff6000b800000 */
[----:B------:R-:W-:Y:S01]  /*4240*/  UPLOP3.LUT UP0, UPT, UPT, UPT, UP2, 0x80, 0x8 ;  /* 0x000000000008789c */ /* 0x000fe20003f0f020 */
[----:B--2---:R-:W-:Y:S02]  /*4250*/  HFMA2 R0, -RZ, RZ, 0, 5.9604644775390625e-08 ;  /* 0x00000001ff007431 */ /* 0x004fe400000001ff */
[----:B------:R-:W-:Y:S03]  /*4260*/  IMAD.MOV.U32 R88, RZ, RZ, 0x1 ;  /* 0x00000001ff587424 */ /* 0x000fe600078e00ff */
[----:B------:R-:W-:Y:S05]  /*4270*/  PLOP3.LUT P0, PT, PT, PT, UP0, 0x80, 0x8 ;  /* 0x000000000008781c */ /* 0x000fea0003f0f008 */
[----:B------:R-:W2:Y:S01]  /*4280*/  @UP0 LDCU.64 UR10, c[0x0][0x888] ;  /* 0x00011100ff0a07ac */ /* 0x000ea20008000a00 */
[----:B------:R-:W-:Y:S07]  /*4290*/  @UP0 UIMAD UR8, UR36, UR4, URZ ;  /* 0x00000004240802a4 */ /* 0x000fee000f8e02ff */
[----:B------:R-:W-:Y:S01]  /*42a0*/  @!P0 PRMT R88, R0, 0x7610, R88 ;  /* 0x0000761000588816 */ /* 0x000fe20000000058 */
[----:B--2---:R-:W-:Y:S03]  /*42b0*/  @UP0 UIMAD.WIDE UR10, UR8, 0x4, UR10 ;  /* 0x00000004080a08a5 */ /* 0x004fe6000f8e020a */
[----:B------:R-:W2:Y:S03]  /*42c0*/  @!UP0 LDCU UR8, c[0x0][0x880] ;  /* 0x00011000ff0887ac */ /* 0x000ea60008000800 */
[----:B------:R-:W-:Y:S01]  /*42d0*/  IMAD.U32 R8, RZ, RZ, UR10 ;  /* 0x0000000aff087e24 */ /* 0x000fe2000f8e00ff */
[----:B------:R-:W-:Y:S05]  /*42e0*/  MOV R9, UR11 ;  /* 0x0000000b00097c02 */ /* 0x000fea0008000f00 */
[----:B-----5:R3:W5:Y:S02]  /*42f0*/  @P0 LDG.E R49, desc[UR46][R8.64] ;  /* 0x0000002e08310981 */ /* 0x020764000c1e1900 */
[----:B--23--:R-:W-:Y:S07]  /*4300*/  @!P0 IMAD.U32 R49, RZ, RZ, UR8 ;  /* 0x00000008ff318e24 */ /* 0x00cfee000f8e00ff */
.L_x_71:
[----:B-----5:R-:W-:Y:S01]  /*4310*/  @!P2 FSETP.EQ.AND P0, PT, R49, RZ, PT ;  /* 0x000000ff3100a20b */ /* 0x020fe20003f02000 */
[----:B------:R-:W-:Y:S01]  /*4320*/  @!UPT UIADD3 URZ, UPT, UPT, URZ, URZ, URZ ;  /* 0x000000fffffff290 */ /* 0x000fe2000fffe0ff */
[----:B------:R-:W-:Y:S11]  /*4330*/  @!P2 BRA `(.L_x_72) ;  /* 0x000000000014a947 */ /* 0x000ff60003800000 */
[----:B------:R-:W-:Y:S02]  /*4340*/  LOP3.LUT P2, RZ, R88, 0xff, RZ, 0xc0, !PT ;  /* 0x000000ff58ff7812 */ /* 0x000fe4000784c0ff */
[----:B------:R-:W-:Y:S04]  /*4350*/  PLOP3.LUT P0, PT, PT, PT, UP0, 0x80, 0x8 ;  /* 0x000000000008781c */ /* 0x000fe80003f0f008 */
[----:B------:R-:W-:Y:S07]  /*4360*/  PLOP3.LUT P0, PT, P0, PT, PT, 0x8, 0x80 ;  /* 0x000000000080781c */ /* 0x000fee000070e170 */
[----:B------:R-:W-:Y:S11]  /*4370*/  @P2 FSETP.EQ.AND P0, PT, R49, RZ, PT ;  /* 0x000000ff3100220b */ /* 0x000ff60003f02000 */
[----:B------:R-:W-:Y:S02]  /*4380*/  @!UPT UIADD3 URZ, UPT, UPT, URZ, URZ, URZ ;  /* 0x000000fffffff290 */ /* 0x000fe4000fffe0ff */
.L_x_72:
[----:B------:R-:W3:Y:S01]  /*4390*/  SYNCS.PHASECHK.TRANS64.TRYWAIT P2, [UR7+0x50], R14 ;  /* 0x0000500eff0075a7 */ /* 0x000ee20008041107 */
[----:B------:R-:W-:Y:S04]  /*43a0*/  ELECT P4, URZ, PT ;  /* 0x0000000000ff782f */ /* 0x000fe80003880000 */
[----:B------:R-:W-:Y:S11]  /*43b0*/  PLOP3.LUT P4, PT, P0, P4, PT, 0xf2, 0x2f ;  /* 0x00000000002f781c */ /* 0x000ff60000789e72 */
[----:B------:R-:W-:Y:S02]  /*43c0*/  @!UPT UIADD3 URZ, UPT, UPT, URZ, URZ, URZ ;  /* 0x000000fffffff290 */ /* 0x000fe4000fffe0ff */
[----:B-1----:R-:W-:Y:S05]  /*43d0*/  @!P4 IADD3 R8, P0, PT, R30, 0x580, RZ ;  /* 0x000005801e08c810 */ /* 0x002fea0007f1e0ff */
[----:B--2---:R-:W-:Y:S01]  /*43e0*/  @!P4 IMAD.X R2, RZ, RZ, R31, P0 ;  /* 0x000000ffff02c224 */ /* 0x004fe200000e061f */
[----:B---3--:R-:W-:Y:S07]  /*43f0*/  @!P2 BRA `(.L_x_73) ;  /* 0x000000500070a947 */ /* 0x008fee0003800000 */
.L_x_158:
[----:B------:R-:W-:Y:S01]  /*4400*/  @!P4 R2UR UR8, R2 ;  /* 0x000000000208c2ca */ /* 0x000fe200000e0000 */
[----:B------:R-:W-:Y:S01]  /*4410*/  VOTEU.ALL UP1, P4 ;  /* 0x0000000000ff7886 */ /* 0x000fe20002020000 */
[----:B------:R-:W-:Y:S01]  /*4420*/  @!P4 R2UR UR9, R8 ;  /* 0x000000000809c2ca */ /* 0x000fe200000e0000 */
[----:B-1----:R-:W-:Y:S01]  /*4430*/  @!P4 IMAD.MOV.U32 R0, RZ, RZ, 0x2000 ;  /* 0x00002000ff00c424 */ /* 0x002fe200078e00ff */
[----:B------:R-:W-:Y:S01]  /*4440*/  UMOV UR10, 0x0 ;  /* 0x00000000000a7882 */ /* 0x000fe20000000000 */
[----:B------:R-:W-:Y:S01]  /*4450*/  UMOV UR11, 0x10000000 ;  /* 0x10000000000b7882 */ /* 0x000fe20000000000 */
[----:B------:R-:W-:Y:S01]  /*4460*/  @!UP1 UIADD3 UR32, UPT, UPT, UR7, 0x200, URZ ;  /* 0x0000020007209890 */ /* 0x000fe2000fffe0ff */
[----:B------:R-:W-:Y:S06]  /*4470*/  VOTEU.ALL UP1, P4 ;  /* 0x0000000000ff7886 */ /* 0x000fec0002020000 */
[----:B------:R-:W-:Y:S01]  /*4480*/  IMAD.U32 R9, RZ, RZ, UR8 ;  /* 0x00000008ff097e24 */ /* 0x000fe2000f8e00ff */
[----:B------:R-:W-:Y:S01]  /*4490*/  UPRMT UR8, UR37, 0x654, UR33 ;  /* 0x0000065425087896 */ /* 0x000fe20008000021 */
[----:B------:R-:W-:Y:S03]  /*44a0*/  IMAD.U32 R8, RZ, RZ, UR9 ;  /* 0x00000009ff087e24 */ /* 0x000fe6000f8e00ff */
[----:B------:R-:W-:Y:S02]  /*44b0*/  @!P4 R2UR UR15, R9 ;  /* 0x00000000090fc2ca */ /* 0x000fe400000e0000 */
[----:B------:R-:W-:Y:S02]  /*44c0*/  @!P4 R2UR UR14, R8 ;  /* 0x00000000080ec2ca */ /* 0x000fe400000e0000 */
[----:B------:R-:W-:Y:S05]  /*44d0*/  @!P4 IADD3 R8, P0, PT, R30, 0x580, RZ ;  /* 0x000005801e08c810 */ /* 0x000fea0007f1e0ff */
[----:B------:R-:W-:Y:S06]  /*44e0*/  @!P4 IMAD.X R2, RZ, RZ, R31, P0 ;  /* 0x000000ffff02c224 */ /* 0x000fec00000e061f */
[----:B------:R1:W-:Y:S01]  /*44f0*/  @!UP1 UTMALDG.3D [UR32], [UR14], desc[UR10] ;  /* 0x00000a200e0095b4 */ /* 0x0003e20008011000 */
[----:B------:R1:W-:Y:S01]  /*4500*/  @!P4 SYNCS.ARRIVE.TRANS64.RED.A0TR RZ, [UR7+0x30], R0 ;  /* 0x00003000ffffc9a7 */ /* 0x0003e20008300407 */
[----:B------:R-:W-:Y:S01]  /*4510*/  SYNCS.ARRIVE.TRANS64.RED.A1T0 RZ, [UR8], RZ ;  /* 0x000000ffffff79a7 */ /* 0x000fe20008100408 */
[----:B------:R-:W2:Y:S02]  /*4520*/  SYNCS.PHASECHK.TRANS64.TRYWAIT P2, [UR7+0x58], R14 ;  /* 0x0000580eff0075a7 */ /* 0x000ea40008041107 */
[----:B-12---:R-:W-:Y:S05]  /*4530*/  @!P2 BRA `(.L_x_74) ;  /* 0x000000500038a947 */ /* 0x006fea0003800000 */
.L_x_160:
[----:B------:R-:W-:Y:S01]  /*4540*/  @!P4 R2UR UR8, R2 ;  /* 0x000000000208c2ca */ /* 0x000fe200000e0000 */
[----:B------:R-:W-:Y:S01]  /*4550*/  VOTEU.ALL UP1, P4 ;  /* 0x0000000000ff7886 */ /* 0x000fe20002020000 */
[----:B------:R-:W-:Y:S01]  /*4560*/  @!P4 R2UR UR9, R8 ;  /* 0x000000000809c2ca */ /* 0x000fe200000e0000 */
[----:B-1----:R-:W-:Y:S01]  /*4570*/  @!P4 IMAD.MOV.U32 R0, RZ, RZ, 0x2000 ;  /* 0x00002000ff00c424 */ /* 0x002fe200078e00ff */
[----:B------:R-:W-:Y:S01]  /*4580*/  UMOV UR10, 0x0 ;  /* 0x00000000000a7882 */ /* 0x000fe20000000000 */
[----:B------:R-:W-:Y:S01]  /*4590*/  UMOV UR11, 0x10000000 ;  /* 0x10000000000b7882 */ /* 0x000fe20000000000 */
[----:B------:R-:W-:Y:S02]  /*45a0*/  @!UP1 UIADD3 UR26, UPT, UPT, UR34, 0x20, URZ ;  /* 0x00000020221a9890 */ /* 0x000fe4000fffe0ff */
[----:B------:R-:W-:Y:S01]  /*45b0*/  @!UP1 UIADD3 UR24, UPT, UPT, UR7, 0x2200, URZ ;  /* 0x0000220007189890 */ /* 0x000fe2000fffe0ff */
[----:B------:R-:W-:Y:S01]  /*45c0*/  VOTEU.ALL UP1, P4 ;  /* 0x0000000000ff7886 */ /* 0x000fe20002020000 */
[----:B------:R-:W-:Y:S01]  /*45d0*/  UMOV UR27, UR35 ;  /* 0x00000023001b7c82 */ /* 0x000fe20008000000 */
[----:B------:R-:W-:Y:S02]  /*45e0*/  UMOV UR28, UR36 ;  /* 0x00000024001c7c82 */ /* 0x000fe40008000000 */
        /* <DEDUP_REMOVED lines=12> */
.L_x_162:
[----:B------:R-:W2:Y:S01]  /*46b0*/  LDC.64 R12, c[0x0][0xb18] ;  /* 0x0002c600ff0c7b82 */ /* 0x000ea20000000a00 */
[----:B------:R-:W-:Y:S01]  /*46c0*/  @!P4 R2UR UR8, R2 ;  /* 0x000000000208c2ca */ /* 0x000fe200000e0000 */
[----:B------:R-:W-:Y:S01]  /*46d0*/  VOTEU.ALL UP1, P4 ;  /* 0x0000000000ff7886 */ /* 0x000fe20002020000 */
[----:B------:R-:W-:Y:S01]  /*46e0*/  @!P4 R2UR UR9, R8 ;  /* 0x000000000809c2ca */ /* 0x000fe200000e0000 */
[----:B-1----:R-:W-:Y:S01]  /*46f0*/  @!P4 IMAD.MOV.U32 R0, RZ, RZ, 0x2000 ;  /* 0x00002000ff00c424 */ /* 0x002fe200078e00ff */
[----:B------:R-:W-:Y:S03]  /*4700*/  UMOV UR10, 0x0 ;  /* 0x00000000000a7882 */ /* 0x000fe60000000000 */
[----:B------:R-:W1:Y:S01]  /*4710*/  @!P1 LDC R2, c[0x0][0xb0c] ;  /* 0x0002c300ff029b82 */ /* 0x000e620000000800 */
[----:B------:R-:W-:Y:S01]  /*4720*/  @!UP1 UIADD3 UR18, UPT, UPT, UR34, 0x40, URZ ;  /* 0x0000004022129890 */ /* 0x000fe2000fffe0ff */
[----:B------:R-:W-:Y:S01]  /*4730*/  @P3 SHF.R.U32.HI R26, RZ, 0x10, R21 ;  /* 0x00000010ff1a3819 */ /* 0x000fe20000011615 */
[----:B------:R-:W-:Y:S01]  /*4740*/  @!UP1 UIADD3 UR16, UPT, UPT, UR7, 0x4200, URZ ;  /* 0x0000420007109890 */ /* 0x000fe2000fffe0ff */
[----:B------:R-:W-:Y:S01]  /*4750*/  VIADD R28, R28, 0x1 ;  /* 0x000000011c1c7836 */ /* 0x000fe20000000000 */
[----:B------:R-:W-:Y:S01]  /*4760*/  VOTEU.ALL UP1, P4 ;  /* 0x0000000000ff7886 */ /* 0x000fe20002020000 */
[----:B------:R-:W-:Y:S01]  /*4770*/  UMOV UR11, 0x10000000 ;  /* 0x10000000000b7882 */ /* 0x000fe20000000000 */
[----:B------:R-:W-:Y:S01]  /*4780*/  UMOV UR19, UR35 ;  /* 0x0000002300137c82 */ /* 0x000fe20008000000 */
[----:B------:R-:W-:Y:S01]  /*4790*/  IMAD.U32 R9, RZ, RZ, UR8 ;  /* 0x00000008ff097e24 */ /* 0x000fe2000f8e00ff */
[----:B------:R-:W-:Y:S01]  /*47a0*/  UMOV UR20, UR36 ;  /* 0x0000002400147c82 */ /* 0x000fe20008000000 */
[----:B------:R-:W-:Y:S01]  /*47b0*/  IMAD.U32 R8, RZ, RZ, UR9 ;  /* 0x00000009ff087e24 */ /* 0x000fe2000f8e00ff */
[----:B------:R-:W-:Y:S02]  /*47c0*/  UPRMT UR8, UR37, 0x654, UR17 ;  /* 0x0000065425087896 */ /* 0x000fe40008000011 */
[----:B------:R-:W-:Y:S02]  /*47d0*/  @!P4 R2UR UR15, R9 ;  /* 0x00000000090fc2ca */ /* 0x000fe400000e0000 */
[----:B------:R-:W-:Y:S02]  /*47e0*/  @!P4 R2UR UR14, R8 ;  /* 0x00000000080ec2ca */ /* 0x000fe400000e0000 */
[----:B------:R-:W3:Y:S11]  /*47f0*/  LDC.64 R8, c[0x0][0xb10] ;  /* 0x0002c400ff087b82 */ /* 0x000ef60000000a00 */
[----:B------:R1:W-:Y:S01]  /*4800*/  @!UP1 UTMALDG.3D [UR16], [UR14], desc[UR10] ;  /* 0x00000a100e0095b4 */ /* 0x0003e20008011000 */
[----:B------:R5:W-:Y:S01]  /*4810*/  @!P4 SYNCS.ARRIVE.TRANS64.RED.A0TR RZ, [UR7+0x40], R0 ;  /* 0x00004000ffffc9a7 */ /* 0x000be20008300407 */
[C---:B---3--:R-:W-:Y:S01]  /*4820*/  @!P1 IMAD.HI.U32 R8, R11.reuse, R8, RZ ;  /* 0x000000080b089227 */ /* 0x048fe200078e00ff */
[----:B--2---:R-:W-:Y:S02]  /*4830*/  @!P1 ISETP.NE.AND P0, PT, R12, 0x1, PT ;  /* 0x000000010c00980c */ /* 0x004fe40003f05270 */
[----:B-1----:R-:W-:Y:S01]  /*4840*/  @!P1 ISETP.NE.AND P2, PT, R2, 0x1, PT ;  /* 0x000000010200980c */ /* 0x002fe20003f45270 */
[----:B------:R-:W-:Y:S01]  /*4850*/  SYNCS.ARRIVE.TRANS64.RED.A1T0 RZ, [UR8], RZ ;  /* 0x000000ffffff79a7 */ /* 0x000fe20008100408 */
[C---:B------:R-:W-:Y:S01]  /*4860*/  @!P1 IMAD.HI.U32 R13, R10.reuse, R13, RZ ;  /* 0x0000000d0a0d9227 */ /* 0x040fe200078e00ff */
[----:B------:R-:W-:Y:S04]  /*4870*/  @!P1 SHF.R.U32.HI R8, RZ, R9, R8 ;  /* 0x00000009ff089219 */ /* 0x000fe80000011608 */
[----:B------:R-:W-:Y:S01]  /*4880*/  @!P1 SEL R8, R11, R8, !P2 ;  /* 0x000000080b089207 */ /* 0x000fe20005000000 */
[----:B------:R-:W1:Y:S01]  /*4890*/  SYNCS.PHASECHK.TRANS64.TRYWAIT P5, [UR7+0x68], R14 ;  /* 0x0000680eff0075a7 */ /* 0x000e6200080a1107 */
[----:B-----5:R-:W2:Y:S02]  /*48a0*/  @!P1 LDC R0, c[0x0][0xb20] ;  /* 0x0002c800ff009b82 */ /* 0x020ea40000000800 */
[----:B--2---:R-:W-:Y:S04]  /*48b0*/  @!P1 SHF.R.U32.HI R0, RZ, R0, R13 ;  /* 0x00000000ff009219 */ /* 0x004fe8000001160d */
[----:B------:R-:W-:Y:S05]  /*48c0*/  @!P1 SEL R9, R10, R0, !P0 ;  /* 0x000000000a099207 */ /* 0x000fea0004000000 */
[----:B------:R-:W-:Y:S02]  /*48d0*/  @!P1 IMAD.IADD R0, R9, 0x1, -R8 ;  /* 0x0000000109009824 */ /* 0x000fe400078e0a08 */
[----:B------:R-:W-:Y:S02]  /*48e0*/  @!P1 IMAD.IADD R8, R8, 0x1, -R9 ;  /* 0x0000000108089824 */ /* 0x000fe400078e0a09 */
[----:B------:R-:W-:Y:S02]  /*48f0*/  @!P1 IMAD R11, R0, R2, R11 ;  /* 0x00000002000b9224 */ /* 0x000fe400078e020b */
[----:B------:R-:W-:Y:S01]  /*4900*/  @!P1 IMAD R10, R8, R12, R10 ;  /* 0x0000000c080a9224 */ /* 0x000fe200078e020a */
[----:B-1----:R-:W-:Y:S06]  /*4910*/  @!P5 BRA `(.L_x_76) ;  /* 0x0000004c0070d947 */ /* 0x002fec0003800000 */
.L_x_164:
[----:B------:R-:W-:Y:S01]  /*4920*/  @!P4 IADD3 R2, P0, PT, R30, 0x580, RZ ;  /* 0x000005801e02c810 */ /* 0x000fe20007f1e0ff */
[----:B------:R-:W-:Y:S01]  /*4930*/  VOTEU.ALL UP1, P4 ;  /* 0x0000000000ff7886 */ /* 0x000fe20002020000 */
[----:B------:R-:W-:Y:S01]  /*4940*/  UMOV UR18, 0x0 ;  /* 0x0000000000127882 */ /* 0x000fe20000000000 */
[----:B------:R-:W-:Y:S01]  /*4950*/  UMOV UR19, 0x10000000 ;  /* 0x1000000000137882 */ /* 0x000fe20000000000 */
[----:B------:R-:W-:Y:S01]  /*4960*/  @!P4 R2UR UR9, R2 ;  /* 0x000000000209c2ca */ /* 0x000fe200000e0000 */
[----:B-1----:R-:W-:Y:S01]  /*4970*/  @!P4 IMAD.X R0, RZ, RZ, R31, P0 ;  /* 0x000000ffff00c224 */ /* 0x002fe200000e061f */
[----:B------:R-:W-:Y:S01]  /*4980*/  @!UP1 UIADD3 UR10, UPT, UPT, UR34, 0x60, URZ ;  /* 0x00000060220a9890 */ /* 0x000fe2000fffe0ff */
[----:B------:R-:W-:Y:S01]  /*4990*/  ISETP.NE.AND P0, PT, R28, 0x2, PT ;  /* 0x000000021c00780c */ /* 0x000fe20003f05270 */
[----:B------:R-:W-:Y:S01]  /*49a0*/  UMOV UR11, UR35 ;  /* 0x00000023000b7c82 */ /* 0x000fe20008000000 */
[----:B------:R-:W-:Y:S01]  /*49b0*/  UMOV UR12, UR36 ;  /* 0x00000024000c7c82 */ /* 0x000fe20008000000 */
[----:B------:R-:W-:Y:S01]  /*49c0*/  @!P4 R2UR UR8, R0 ;  /* 0x000000000008c2ca */ /* 0x000fe200000e0000 */
[----:B------:R-:W-:Y:S01]  /*49d0*/  IMAD.IADD R14, R10, 0x1, R86 ;  /* 0x000000010a0e7824 */ /* 0x000fe200078e0256 */
[----:B------:R-:W-:Y:S01]  /*49e0*/  @P3 R2UR UR36, R26 ;  /* 0x000000001a2432ca */ /* 0x000fe200000e0000 */
[----:B------:R-:W-:Y:S01]  /*49f0*/  IMAD.IADD R15, R11, 0x1, R87 ;  /* 0x000000010b0f7824 */ /* 0x000fe200078e0257 */
[----:B------:R-:W-:Y:S02]  /*4a00*/  SEL R0, RZ, 0x1, P0 ;  /* 0x00000001ff007807 */ /* 0x000fe40000000000 */
[----:B------:R-:W-:Y:S01]  /*4a10*/  LOP3.LUT R29, R29, 0x1, RZ, 0x3c, !PT ;  /* 0x000000011d1d7812 */ /* 0x000fe200078e3cff */
[----:B------:R-:W-:Y:S01]  /*4a20*/  IMAD.U32 R8, RZ, RZ, UR9 ;  /* 0x00000009ff087e24 */ /* 0x000fe2000f8e00ff */
[----:B------:R-:W-:Y:S01]  /*4a30*/  @!UP1 UIADD3 UR9, UPT, UPT, UR7, 0x48, URZ ;  /* 0x0000004807099890 */ /* 0x000fe2000fffe0ff */
[----:B------:R-:W-:Y:S02]  /*4a40*/  LOP3.LUT R27, R27, R0, RZ, 0x3c, !PT ;  /* 0x000000001b1b7212 */ /* 0x000fe400078e3cff */
[----:B------:R-:W-:Y:S02]  /*4a50*/  SEL R28, R28, RZ, P0 ;  /* 0x000000ff1c1c7207 */ /* 0x000fe40000000000 */
[----:B------:R-:W-:Y:S01]  /*4a60*/  IMAD.U32 R9, RZ, RZ, UR8 ;  /* 0x00000008ff097e24 */ /* 0x000fe2000f8e00ff */
[----:B------:R-:W-:Y:S01]  /*4a70*/  @!P4 R2UR UR14, R8 ;  /* 0x00000000080ec2ca */ /* 0x000fe200000e0000 */
[----:B------:R-:W-:Y:S01]  /*4a80*/  @!UP1 UIADD3 UR8, UPT, UPT, UR7, 0x6200, URZ ;  /* 0x0000620007089890 */ /* 0x000fe2000fffe0ff */
[----:B------:R-:W-:Y:S02]  /*4a90*/  VOTEU.ALL UP1, P4 ;  /* 0x0000000000ff7886 */ /* 0x000fe40002020000 */
[----:B------:R-:W-:Y:S11]  /*4aa0*/  @!P4 R2UR UR15, R9 ;  /* 0x00000000090fc2ca */ /* 0x000ff600000e0000 */
[----:B------:R-:W-:Y:S02]  /*4ab0*/  @!UPT UIADD3 URZ, UPT, UPT, URZ, URZ, URZ ;  /* 0x000000fffffff290 */ /* 0x000fe4000fffe0ff */
[----:B------:R2:W-:Y:S01]  /*4ac0*/  @!UP1 UTMALDG.3D [UR8], [UR14], desc[UR18] ;  /* 0x000012080e0095b4 */ /* 0x0005e20008011000 */
[----:B------:R2:W-:Y:S01]  /*4ad0*/  @!P4 SYNCS.ARRIVE.TRANS64.RED.A0TR RZ, [UR7+0x48], R25 ;  /* 0x00004819ffffc9a7 */ /* 0x0005e20008300407 */
[----:B------:R-:W-:Y:S01]  /*4ae0*/  UPLOP3.LUT UP1, UPT, UPT, UPT, UPT, 0x80, 0x8 ;  /* 0x000000000008789c */ /* 0x000fe20003f2f070 */
[----:B------:R-:W-:Y:S01]  /*4af0*/  SYNCS.ARRIVE.TRANS64.RED.A1T0 RZ, [UR13], RZ ;  /* 0x000000ffffff79a7 */ /* 0x000fe2000810040d */
[----:B------:R-:W-:Y:S09]  /*4b00*/  @P3 BRA `(.L_x_77) ;  /* 0xfffffff000a03947 */ /* 0x000ff2000383ffff */
[----:B------:R-:W-:-:S04]  /*4b10*/  SHF.L.U32 R2, R29, 0x1f, RZ ;  /* 0x0000001f1d027819 */ /* 0x000fc800000006ff */
[----:B------:R-:W1:Y:S02]  /*4b20*/  SYNCS.PHASECHK.TRANS64.TRYWAIT P0, [UR7+0x50], R2 ;  /* 0x00005002ff0075a7 */ /* 0x000e640008001107 */
[----:B-1----:R-:W-:Y:S05]  /*4b30*/  @!P0 BRA `(.L_x_78) ;  /* 0x0000004c00008947 */ /* 0x002fea0003800000 */
.L_x_166:
[----:B------:R-:W3:Y:S02]  /*4b40*/  SYNCS.PHASECHK.TRANS64.TRYWAIT P0, [UR7+0x58], R2 ;  /* 0x00005802ff0075a7 */ /* 0x000ee40008001107 */
[----:B---3--:R-:W-:Y:S05]  /*4b50*/  @!P0 BRA `(.L_x_79) ;  /* 0x0000004c00108947 */ /* 0x008fea0003800000 */
.L_x_168:
[----:B------:R-:W3:Y:S02]  /*4b60*/  SYNCS.PHASECHK.TRANS64.TRYWAIT P0, [UR7+0x60], R2 ;  /* 0x00006002ff0075a7 */ /* 0x000ee40008001107 */
[----:B---3--:R-:W-:Y:S05]  /*4b70*/  @!P0 BRA `(.L_x_80) ;  /* 0x0000004c00208947 */ /* 0x008fea0003800000 */
.L_x_170:
[----:B-1----:R-:W-:-:S07]  /*4b80*/  MOV R0, UR7 ;  /* 0x0000000700007c02 */ /* 0x002fce0008000f00 */
.L_x_81:
[----:B-1----:R-:W-:-:S04]  /*4b90*/  SHF.L.U32 R2, R29, 0x1f, RZ ;  /* 0x0000001f1d027819 */ /* 0x002fc800000006ff */
[----:B------:R1:W3:Y:S03]  /*4ba0*/  SYNCS.PHASECHK.TRANS64.TRYWAIT P0, [R0+URZ+0x68], R2 ;  /* 0x00006802000075a7 */ /* 0x0002e600080011ff */
[----:B---3--:R-:W-:Y:S05]  /*4bb0*/  @!P0 NANOSLEEP.SYNCS 0x989680 ;  /* 0x009896800000895d */ /* 0x008fea0003900000 */
[----:B------:R-:W3:Y:S02]  /*4bc0*/  @!P0 SYNCS.PHASECHK.TRANS64 P0, [R0+URZ+0x68], R2 ;  /* 0x00006802000085a7 */ /* 0x000ee400080010ff */
[----:B--23--:R-:W-:Y:S05]  /*4bd0*/  @P0 EXIT ;  /* 0x000000000000094d */ /* 0x00cfea0003800000 */
[----:B------:R-:W-:Y:S05]  /*4be0*/  BRA `(.L_x_81) ;  /* 0xfffffffc00e87947 */ /* 0x000fea000383ffff */
.L_x_66:
[----:B------:R-:W-:-:S06]  /*4bf0*/  UISETP.GE.AND UP1, UPT, UR8, 0x4, UPT ;  /* 0x000000040800788c */ /* 0x000fcc000bf26270 */
[----:B------:R-:W-:-:S13]  /*4c00*/  PLOP3.LUT P0, PT, PT, PT, UP1, 0x80, 0x8 ;  /* 0x000000000008781c */ /* 0x000fda0003f0f018 */
[----:B------:R-:W-:Y:S05]  /*4c10*/  @!P0 EXIT ;  /* 0x000000000000894d */ /* 0x000fea0003800000 */
[----:B------:R-:W-:Y:S01]  /*4c20*/  BAR.SYNC.DEFER_BLOCKING 0x6, 0xa0 ;  /* 0x0182800000007b1d */ /* 0x000fe20000010000 */
[C---:B------:R-:W-:Y:S01]  /*4c30*/  IMAD.SHL.U32 R2, R101.reuse, 0x20, RZ ;  /* 0x0000002065027824 */ /* 0x040fe200078e00ff */
[C---:B------:R-:W-:Y:S01]  /*4c40*/  SHF.L.U32 R46, R101.reuse, 0x10, RZ ;  /* 0x00000010652e7819 */ /* 0x040fe200000006ff */
[C---:B------:R-:W-:Y:S01]  /*4c50*/  IMAD.SHL.U32 R100, R101.reuse, 0x4, RZ ;  /* 0x0000000465647824 */ /* 0x040fe200078e00ff */
[C---:B------:R-:W-:Y:S01]  /*4c60*/  LOP3.LUT R102, R101.reuse, 0x60, RZ, 0xc0, !PT ;  /* 0x0000006065667812 */ /* 0x040fe200078ec0ff */
[----:B------:R-:W-:Y:S01]  /*4c70*/  HFMA2 R97, -RZ, RZ, 0, 5.9604644775390625e-08 ;  /* 0x00000001ff617431 */ /* 0x000fe200000001ff */
[----:B------:R-:W-:Y:S02]  /*4c80*/  UMOV UR48, 0x400 ;  /* 0x0000040000307882 */ /* 0x000fe40000000000 */
[----:B------:R-:W1:Y:S01]  /*4c90*/  LDC R91, c[0x0][0x370] ;  /* 0x0000dc00ff5b7b82 */ /* 0x000e620000000800 */
[----:B------:R-:W-:Y:S01]  /*4ca0*/  ULEA UR48, UR37, UR48, 0x18 ;  /* 0x0000003025307291 */ /* 0x000fe2000f8ec0ff */
[----:B------:R-:W-:Y:S01]  /*4cb0*/  LOP3.LUT R3, R2, 0xc0, RZ, 0xc0, !PT ;  /* 0x000000c002037812 */ /* 0x000fe200078ec0ff */
[----:B------:R-:W-:Y:S01]  /*4cc0*/  HFMA2 R95, -RZ, RZ, 0, 0 ;  /* 0x00000000ff5f7431 */ /* 0x000fe200000001ff */
[----:B------:R-:W-:Y:S01]  /*4cd0*/  LOP3.LUT R99, R101, 0x2, RZ, 0xc0, !PT ;  /* 0x0000000265637812 */ /* 0x000fe200078ec0ff */
[----:B------:R-:W-:Y:S01]  /*4ce0*/  UIADD3 UR4, UPT, UPT, UR48, 0x200, URZ ;  /* 0x0000020030047890 */ /* 0x000fe2000fffe0ff */
[----:B------:R-:W-:Y:S01]  /*4cf0*/  LOP3.LUT R100, R3, 0x18, R100, 0xf8, !PT ;  /* 0x0000001803647812 */ /* 0x000fe200078ef864 */
[----:B------:R-:W-:Y:S01]  /*4d00*/  IMAD.MOV.U32 R45, RZ, RZ, RZ ;  /* 0x000000ffff2d7224 */ /* 0x000fe200078e00ff */
[----:B------:R-:W2:Y:S01]  /*4d10*/  LDC R42, c[0x0][0xb0c] ;  /* 0x0002c300ff2a7b82 */ /* 0x000ea20000000800 */
[----:B------:R-:W-:Y:S01]  /*4d20*/  LOP3.LUT R46, R46, 0x600000, RZ, 0xc0, !PT ;  /* 0x006000002e2e7812 */ /* 0x000fe200078ec0ff */
[----:B------:R-:W-:Y:S01]  /*4d30*/  IMAD.MOV.U32 R105, RZ, RZ, RZ ;  /* 0x000000ffff697224 */ /* 0x000fe200078e00ff */
[----:B------:R-:W-:Y:S01]  /*4d40*/  LOP3.LUT R100, R100, 0xf20, R2, 0xf8, !PT ;  /* 0x00000f2064647812 */ /* 0x000fe200078ef802 */
[----:B------:R-:W-:Y:S01]  /*4d50*/  IMAD.U32 R93, RZ, RZ, UR4 ;  /* 0x00000004ff5d7e24 */ /* 0x000fe2000f8e00ff */
[----:B------:R-:W-:Y:S01]  /*4d60*/  LOP3.LUT R101, R101, 0x4, RZ, 0xc0, !PT ;  /* 0x0000000465657812 */ /* 0x000fe200078ec0ff */
[----:B------:R-:W4:Y:S01]  /*4d70*/  LDCU.64 UR52, c[0x0][0x348] ;  /* 0x00006900ff3477ac */ /* 0x000f220008000a00 */
[----:B------:R-:W-:Y:S01]  /*4d80*/  MOV R96, RZ ;  /* 0x000000ff00607202 */ /* 0x000fe20000000f00 */
[----:B------:R-:W1:Y:S01]  /*4d90*/  LDC R89, c[0x0][0xb20] ;  /* 0x0002c800ff597b82 */ /* 0x000e620000000800 */
[----:B------:R-:W3:Y:S01]  /*4da0*/  LDS R0, [UR48+0x130] ;  /* 0x00013030ff007984 */ /* 0x000ee20008000800 */
[----:B------:R-:W-:Y:S01]  /*4db0*/  IMAD R100, R100, 0x2, R93 ;  /* 0x0000000264647824 */ /* 0x000fe200078e025d */
[----:B------:R-:W1:Y:S03]  /*4dc0*/  LDCU.64 UR38, c[0x0][0x888] ;  /* 0x00011100ff2677ac */ /* 0x000e660008000a00 */
[--C-:B------:R-:W-:Y:S01]  /*4dd0*/  IMAD R99, R99, -0x10, R100.reuse ;  /* 0xfffffff063637824 */ /* 0x100fe200078e0264 */
[----:B------:R-:W1:Y:S01]  /*4de0*/  LDCU.64 UR44, c[0x0][0x890] ;  /* 0x00011200ff2c77ac */ /* 0x000e620008000a00 */
[----:B------:R-:W1:Y:S01]  /*4df0*/  LDC R41, c[0x0][0xb30] ;  /* 0x0002cc00ff297b82 */ /* 0x000e620000000800 */
[----:B------:R-:W-:Y:S01]  /*4e00*/  IMAD R98, R101, -0x10, R100 ;  /* 0xfffffff065627824 */ /* 0x000fe200078e0264 */
[----:B------:R-:W-:Y:S01]  /*4e10*/  UMOV UR49, URZ ;  /* 0x000000ff00317c82 */ /* 0x000fe20008000000 */
[----:B------:R-:W-:-:S05]  /*4e20*/  UMOV UR51, URZ ;  /* 0x000000ff00337c82 */ /* 0x000fca0008000000 */
[----:B------:R-:W1:Y:S08]  /*4e30*/  LDC.64 R84, c[0x0][0xb10] ;  /* 0x0002c400ff547b82 */ /* 0x000e700000000a00 */
[----:B------:R-:W1:Y:S08]  /*4e40*/  LDC.64 R38, c[0x0][0xb18] ;  /* 0x0002c600ff267b82 */ /* 0x000e700000000a00 */
[----:B------:R-:W1:Y:S08]  /*4e50*/  LDC.64 R36, c[0x0][0xb28] ;  /* 0x0002ca00ff247b82 */ /* 0x000e700000000a00 */
[----:B------:R-:W1:Y:S01]  /*4e60*/  LDC.64 R82, c[0x0][0x8b0] ;  /* 0x00022c00ff527b82 */ /* 0x000e620000000a00 */
[----:B---3--:R-:W-:-:S07]  /*4e70*/  IMAD.IADD R46, R0, 0x1, R46 ;  /* 0x00000001002e7824 */ /* 0x008fce00078e022e */
[----:B------:R-:W3:Y:S08]  /*4e80*/  LDC.64 R80, c[0x0][0x8a8] ;  /* 0x00022a00ff507b82 */ /* 0x000ef00000000a00 */
[----:B--2-4-:R-:W1:Y:S02]  /*4e90*/  LDC R90, c[0x0][0x374] ;  /* 0x0000dd00ff5a7b82 */ /* 0x014e640000000800 */
.L_x_125:
[----:B------:R-:W-:Y:S02]  /*4ea0*/  LEA R0, R105, UR48, 0x3 ;  /* 0x0000003069007c11 */ /* 0x000fe4000f8e18ff */
[----:B------:R-:W-:Y:S02]  /*4eb0*/  SHF.L.U32 R2, R95, 0x1f, RZ ;  /* 0x0000001f5f027819 */ /* 0x000fe400000006ff */
[----:B-1----:R-:W-:Y:S02]  /*4ec0*/  LEA R16, R105, UR48, 0x4 ;  /* 0x0000003069107c11 */ /* 0x002fe4000f8e20ff */
[----:B------:R-:W2:Y:S02]  /*4ed0*/  SYNCS.PHASECHK.TRANS64.TRYWAIT P0, [R0+URZ+0x80], R2 ;  /* 0x00008002000075a7 */ /* 0x000ea400080011ff */
[----:B--23--:R-:W-:Y:S05]  /*4ee0*/  @!P0 BRA `(.L_x_82) ;  /* 0x00000048005c8947 */ /* 0x00cfea0003800000 */
.L_x_171:
[----:B------:R-:W4:Y:S01]  /*4ef0*/  LDC.64 R10, c[0x0][0xb10] ;  /* 0x0002c400ff0a7b82 */ /* 0x000f220000000a00 */
[----:B------:R-:W3:Y:S01]  /*4f00*/  LDS.128 R16, [R16+0x110] ;  /* 0x0001100010107984 */ /* 0x000ee20000000c00 */
[----:B-1----:R-:W-:Y:S01]  /*4f10*/  ISETP.NE.AND P1, PT, R41, 0x1, PT ;  /* 0x000000012900780c */ /* 0x002fe20003f25270 */
[----:B--2---:R-:W-:Y:S01]  /*4f20*/  VIADD R0, R0, 0x90 ;  /* 0x0000009000007836 */ /* 0x004fe20000000000 */
[----:B------:R-:W-:Y:S04]  /*4f30*/  ISETP.GE.AND P0, PT, R40, 0x1, PT ;  /* 0x000000012800780c */ /* 0x000fe80003f06270 */
[----:B------:R-:W1:Y:S01]  /*4f40*/  LDC.64 R8, c[0x0][0xb18] ;  /* 0x0002c600ff087b82 */ /* 0x000e620000000a00 */
[----:B------:R-:W-:Y:S01]  /*4f50*/  PRMT R0, RZ, 0x654, R0 ;  /* 0x00000654ff007816 */ /* 0x000fe20000000000 */
[----:B------:R-:W-:Y:S01]  /*4f60*/  @!PT LDS RZ, [RZ] ;  /* 0x00000000fffff984 */ /* 0x000fe20000000800 */
[----:B------:R-:W-:Y:S01]  /*4f70*/  @!PT LDS RZ, [RZ] ;  /* 0x00000000fffff984 */ /* 0x000fe20000000800 */
[----:B------:R-:W-:Y:S01]  /*4f80*/  @!PT LDS RZ, [RZ] ;  /* 0x00000000fffff984 */ /* 0x000fe20000000800 */
[----:B------:R-:W-:Y:S01]  /*4f90*/  @!PT LDS RZ, [RZ] ;  /* 0x00000000fffff984 */ /* 0x000fe20000000800 */
[----:B------:R2:W-:Y:S06]  /*4fa0*/  MEMBAR.ALL.CTA ;  /* 0x0000000000007992 */ /* 0x0005ec0000008000 */
[----:B--2---:R-:W2:Y:S01]  /*4fb0*/  FENCE.VIEW.ASYNC.S ;  /* 0x00000000000073c6 */ /* 0x004ea20000000000 */
[----:B------:R-:W1:Y:S08]  /*4fc0*/  @!P1 LDC R12, c[0x0][0xb20] ;  /* 0x0002c800ff0c9b82 */ /* 0x000e700000000800 */
[----:B------:R-:W1:Y:S01]  /*4fd0*/  @!P1 LDC R7, c[0x0][0xb0c] ;  /* 0x0002c300ff079b82 */ /* 0x000e620000000800 */
[----:B--2---:R2:W-:Y:S01]  /*4fe0*/  SYNCS.ARRIVE.TRANS64.RED.A1T0 RZ, [R0+URZ], RZ ;  /* 0x000000ff00ff79a7 */ /* 0x0045e200081004ff */
[----:B---3--:R-:W-:Y:S04]  /*4ff0*/  LOP3.LUT P4, RZ, R18, 0x1, RZ, 0xc0, !PT ;  /* 0x0000000112ff7812 */ /* 0x008fe8000788c0ff */
[----:B------:R-:W-:Y:S09]  /*5000*/  P2R R103, PR, RZ, 0x10 ;  /* 0x00000010ff677803 */ /* 0x000ff20000000000 */
[----:B------:R-:W-:Y:S02]  /*5010*/  @P4 MOV R44, R16 ;  /* 0x00000010002c4202 */ /* 0x000fe40000000f00 */
[----:B------:R-:W-:Y:S01]  /*5020*/  @P4 LOP3.LUT R43, R17, 0xffff, RZ, 0xc0, !PT ;  /* 0x0000ffff112b4812 */ /* 0x000fe200078ec0ff */
[----:B--2-4-:R-:W-:Y:S06]  /*5030*/  @!P0 BRA `(.L_x_83) ;  /* 0x0000000000a48947 */ /* 0x014fec0003800000 */
[----:B------:R-:W-:Y:S01]  /*5040*/  IMAD.HI.U32 R0, R90, R39, RZ ;  /* 0x000000275a007227 */ /* 0x000fe200078e00ff */
[----:B------:R-:W-:Y:S02]  /*5050*/  ISETP.NE.AND P0, PT, R38, 0x1, PT ;  /* 0x000000012600780c */ /* 0x000fe40003f05270 */
[----:B------:R-:W-:Y:S01]  /*5060*/  ISETP.NE.AND P2, PT, R40, 0x1, PT ;  /* 0x000000012800780c */ /* 0x000fe20003f45270 */
[----:B------:R-:W-:Y:S01]  /*5070*/  IMAD.HI.U32 R4, R91, R84, RZ ;  /* 0x000000545b047227 */ /* 0x000fe200078e00ff */
[----:B------:R-:W-:Y:S02]  /*5080*/  SHF.R.U32.HI R0, RZ, R89, R0 ;  /* 0x00000059ff007219 */ /* 0x000fe40000011600 */
[----:B------:R-:W-:Y:S01]  /*5090*/  ISETP.NE.AND P3, PT, R42, 0x1, PT ;  /* 0x000000012a00780c */ /* 0x000fe20003f65270 */
[----:B------:R-:W-:Y:S01]  /*50a0*/  IMAD.HI.U32 R6, R43, R39, RZ ;  /* 0x000000272b067227 */ /* 0x000fe200078e00ff */
[-C--:B------:R-:W-:Y:S02]  /*50b0*/  SHF.R.U32.HI R4, RZ, R85.reuse, R4 ;  /* 0x00000055ff047219 */ /* 0x080fe40000011604 */
[----:B------:R-:W-:Y:S01]  /*50c0*/  SEL R0, R90, R0, !P0 ;  /* 0x000000005a007207 */ /* 0x000fe20004000000 */
[----:B------:R-:W-:Y:S01]  /*50d0*/  IMAD.HI.U32 R5, R44, R84, RZ ;  /* 0x000000542c057227 */ /* 0x000fe200078e00ff */
[----:B------:R-:W-:Y:S03]  /*50e0*/  SEL R4, R91, R4, !P3 ;  /* 0x000000045b047207 */ /* 0x000fe60005800000 */
[-C--:B------:R-:W-:Y:S01]  /*50f0*/  IMAD.HI.U32 R3, R0, R36.reuse, RZ ;  /* 0x0000002400037227 */ /* 0x080fe200078e00ff */
[----:B------:R-:W-:Y:S03]  /*5100*/  SHF.R.U32.HI R5, RZ, R85, R5 ;  /* 0x00000055ff057219 */ /* 0x000fe60000011605 */
[----:B------:R-:W-:Y:S01]  /*5110*/  IMAD.HI.U32 R2, R4, R36, RZ ;  /* 0x0000002404027227 */ /* 0x000fe200078e00ff */
[----:B------:R-:W-:Y:S02]  /*5120*/  @P2 SHF.R.U32.HI R0, RZ, R37, R3 ;  /* 0x00000025ff002219 */ /* 0x000fe40000011603 */
[----:B------:R-:W-:Y:S02]  /*5130*/  SHF.R.U32.HI R3, RZ, R89, R6 ;  /* 0x00000059ff037219 */ /* 0x000fe40000011606 */
[----:B------:R-:W-:Y:S01]  /*5140*/  @P2 SHF.R.U32.HI R4, RZ, R37, R2 ;  /* 0x00000025ff042219 */ /* 0x000fe20000011602 */
[----:B------:R-:W-:Y:S01]  /*5150*/  IMAD R0, R40, R0, RZ ;  /* 0x0000000028007224 */ /* 0x000fe200078e02ff */
[----:B------:R-:W-:Y:S02]  /*5160*/  SEL R3, R43, R3, !P0 ;  /* 0x000000032b037207 */ /* 0x000fe40004000000 */
[----:B------:R-:W-:Y:S01]  /*5170*/  SEL R2, R44, R5, !P3 ;  /* 0x000000052c027207 */ /* 0x000fe20005800000 */
[----:B------:R-:W-:Y:S01]  /*5180*/  IMAD R5, R40, R4, RZ ;  /* 0x0000000428057224 */ /* 0x000fe200078e02ff */
[C---:B------:R-:W-:Y:S01]  /*5190*/  ISETP.GE.AND P0, PT, R3.reuse, R0, PT ;  /* 0x000000000300720c */ /* 0x040fe20003f06270 */
[C---:B------:R-:W-:Y:S03]  /*51a0*/  IMAD.HI.U32 R0, R3.reuse, R36, RZ ;  /* 0x0000002403007227 */ /* 0x040fe600078e00ff */
[C---:B------:R-:W-:Y:S02]  /*51b0*/  ISETP.GE.OR P0, PT, R2.reuse, R5, P0 ;  /* 0x000000050200720c */ /* 0x040fe40000706670 */
[----:B------:R-:W-:Y:S04]  /*51c0*/  SHF.R.U32.HI R0, RZ, R37, R0 ;  /* 0x00000025ff007219 */ /* 0x000fe80000011600 */
[C---:B------:R-:W-:Y:S05]  /*51d0*/  SEL R6, R3.reuse, R0, !P2 ;  /* 0x0000000003067207 */ /* 0x040fea0005000000 */
        /* <DEDUP_REMOVED lines=14> */
[----:B------:R-:W-:Y:S07]  /*52c0*/  IMAD R43, R3, R38, R43 ;  /* 0x00000026032b7224 */ /* 0x000fee00078e022b */
.L_x_83:
[----:B-1----:R-:W-:Y:S01]  /*52d0*/  @!P1 ISETP.NE.AND P0, PT, R8, 0x1, PT ;  /* 0x000000010800980c */ /* 0x002fe20003f05270 */
[----:B------:R-:W-:Y:S01]  /*52e0*/  @!P1 IMAD.HI.U32 R2, R43, R9, RZ ;  /* 0x000000092b029227 */ /* 0x000fe200078e00ff */
[----:B------:R-:W-:Y:S01]  /*52f0*/  R2UR UR42, R15 ;  /* 0x000000000f2a72ca */ /* 0x000fe200000e0000 */
[----:B------:R-:W-:Y:S01]  /*5300*/  BSSY.RECONVERGENT B6, `(.L_x_84) ;  /* 0x0000031000067945 */ /* 0x000fe20003800200 */
[----:B------:R-:W-:Y:S01]  /*5310*/  R2UR UR41, R14 ;  /* 0x000000000e2972ca */ /* 0x000fe200000e0000 */
[C---:B------:R-:W-:Y:S01]  /*5320*/  @!P1 IMAD.HI.U32 R0, R44.reuse, R10, RZ ;  /* 0x0000000a2c009227 */ /* 0x040fe200078e00ff */
[----:B------:R-:W-:Y:S02]  /*5330*/  @!P1 SHF.R.U32.HI R2, RZ, R12, R2 ;  /* 0x0000000cff029219 */ /* 0x000fe40000011602 */
[----:B------:R-:W-:Y:S01]  /*5340*/  @!P1 ISETP.NE.AND P2, PT, R7, 0x1, PT ;  /* 0x000000010700980c */ /* 0x000fe20003f45270 */
[----:B------:R-:W-:Y:S01]  /*5350*/  VIADD R105, R105, 0x1 ;  /* 0x0000000169697836 */ /* 0x000fe20000000000 */
[----:B------:R-:W-:Y:S02]  /*5360*/  @!P1 SEL R2, R43, R2, !P0 ;  /* 0x000000022b029207 */ /* 0x000fe40004000000 */
[----:B------:R-:W-:Y:S02]  /*5370*/  @!P1 SHF.R.U32.HI R0, RZ, R11, R0 ;  /* 0x0000000bff009219 */ /* 0x000fe40000011600 */
[----:B------:R-:W-:Y:S01]  /*5380*/  LOP3.LUT P0, RZ, R93, 0x1b0, RZ, 0xc0, !PT ;  /* 0x000001b05dff7812 */ /* 0x000fe2000780c0ff */
[----:B------:R-:W-:Y:S01]  /*5390*/  USHF.L.U32 UR42, UR42, 0x7, URZ ;  /* 0x000000072a2a7899 */ /* 0x000fe200080006ff */
[----:B------:R-:W-:Y:S01]  /*53a0*/  @!P1 SEL R3, R44, R0, !P2 ;  /* 0x000000002c039207 */ /* 0x000fe20005000000 */
[----:B------:R-:W-:Y:S01]  /*53b0*/  USHF.L.U32 UR41, UR41, 0x7, URZ ;  /* 0x0000000729297899 */ /* 0x000fe200080006ff */
[----:B------:R-:W-:Y:S03]  /*53c0*/  @P4 SHF.R.U32.HI R94, RZ, 0x10, R17 ;  /* 0x00000010ff5e4819 */ /* 0x000fe60000011611 */
[----:B------:R-:W-:Y:S02]  /*53d0*/  @!P1 IMAD.IADD R0, R2, 0x1, -R3 ;  /* 0x0000000102009824 */ /* 0x000fe400078e0a03 */
[----:B------:R-:W-:Y:S02]  /*53e0*/  @!P1 IMAD.IADD R2, R3, 0x1, -R2 ;  /* 0x0000000103029824 */ /* 0x000fe400078e0a02 */
[----:B------:R-:W-:Y:S02]  /*53f0*/  @!P1 IMAD R44, R0, R7, R44 ;  /* 0x00000007002c9224 */ /* 0x000fe400078e022c */
[----:B------:R-:W-:Y:S01]  /*5400*/  @!P1 IMAD R43, R2, R8, R43 ;  /* 0x00000008022b9224 */ /* 0x000fe200078e022b */
[----:B------:R-:W-:Y:S06]  /*5410*/  @!P0 BRA `(.L_x_85) ;  /* 0x00000000007c8947 */ /* 0x000fec0003800000 */
[----:B------:R-:W1:Y:S01]  /*5420*/  LDCU.64 UR8, c[0x4][0x80] ;  /* 0x01001000ff0877ac */ /* 0x000e620008000a00 */
[----:B------:R-:W-:Y:S01]  /*5430*/  MOV R2, 0x0 ;  /* 0x0000000000027802 */ /* 0x000fe20000000f00 */
[----:B------:R-:W-:Y:S02]  /*5440*/  HFMA2 R12, -RZ, RZ, 0, 5.9604644775390625e-08 ;  /* 0x00000001ff0c7431 */ /* 0x000fe400000001ff */
[----:B------:R-:W-:Y:S01]  /*5450*/  IMAD.MOV.U32 R8, RZ, RZ, 0x70 ;  /* 0x00000070ff087424 */ /* 0x000fe200078e00ff */
[----:B------:R2:W3:Y:S01]  /*5460*/  LDC.64 R14, c[0x4][R2] ;  /* 0x01000000020e7b82 */ /* 0x0004e20000000a00 */
[----:B------:R-:W4:Y:S01]  /*5470*/  LDCU.64 UR6, c[0x4][0x88] ;  /* 0x01001100ff0677ac */ /* 0x000f220008000a00 */
[----:B------:R-:W-:Y:S01]  /*5480*/  IMAD.MOV.U32 R13, RZ, RZ, RZ ;  /* 0x000000ffff0d7224 */ /* 0x000fe200078e00ff */
[----:B------:R-:W2:Y:S01]  /*5490*/  LDCU.64 UR4, c[0x4][0x8] ;  /* 0x01000100ff0477ac */ /* 0x000ea20008000a00 */
[----:B-1----:R-:W-:Y:S01]  /*54a0*/  MOV R5, UR9 ;  /* 0x0000000900057c02 */ /* 0x002fe20008000f00 */
[----:B------:R-:W-:Y:S01]  /*54b0*/  IMAD.U32 R4, RZ, RZ, UR8 ;  /* 0x00000008ff047e24 */ /* 0x000fe2000f8e00ff */
[----:B----4-:R-:W-:Y:S01]  /*54c0*/  MOV R7, UR7 ;  /* 0x0000000700077c02 */ /* 0x010fe20008000f00 */
[----:B------:R-:W-:Y:S01]  /*54d0*/  IMAD.U32 R6, RZ, RZ, UR6 ;  /* 0x00000006ff067e24 */ /* 0x000fe2000f8e00ff */
[----:B--2---:R-:W-:Y:S01]  /*54e0*/  MOV R11, UR5 ;  /* 0x00000005000b7c02 */ /* 0x004fe20008000f00 */
[----:B------:R-:W-:Y:S02]  /*54f0*/  IMAD.U32 R10, RZ, RZ, UR4 ;  /* 0x00000004ff0a7e24 */ /* 0x000fe4000f8e00ff */
[----:B------:R-:W-:Y:S07]  /*5500*/  LEPC R20, `(.L_x_86) ;  /* 0x000000001014794e */ /* 0x000fee0000000000 */
[----:B---3-5:R-:W-:Y:S05]  /*5510*/  CALL.ABS.NOINC R14 ;  /* 0x000000000e007343 */ /* 0x028fea0003c00000 */
.L_x_86:
[----:B------:R-:W1:Y:S01]  /*5520*/  LDCU.64 UR8, c[0x4][0x80] ;  /* 0x01001000ff0877ac */ /* 0x000e620008000a00 */
[----:B------:R-:W2:Y:S01]  /*5530*/  LDC.64 R2, c[0x4][R2] ;  /* 0x0100000002027b82 */ /* 0x000ea20000000a00 */
[----:B------:R-:W-:Y:S02]  /*5540*/  HFMA2 R12, -RZ, RZ, 0, 5.9604644775390625e-08 ;  /* 0x00000001ff0c7431 */ /* 0x000fe400000001ff */
[----:B------:R-:W-:Y:S02]  /*5550*/  IMAD.MOV.U32 R8, RZ, RZ, 0x70 ;  /* 0x00000070ff087424 */ /* 0x000fe400078e00ff */
[----:B------:R-:W-:Y:S01]  /*5560*/  IMAD.MOV.U32 R13, RZ, RZ, RZ ;  /* 0x000000ffff0d7224 */ /* 0x000fe200078e00ff */
[----:B------:R-:W3:Y:S01]  /*5570*/  LDCU.64 UR6, c[0x4][0x88] ;  /* 0x01001100ff0677ac */ /* 0x000ee20008000a00 */
[----:B------:R-:W4:Y:S01]  /*5580*/  LDCU.64 UR4, c[0x4][0x8] ;  /* 0x01000100ff0477ac */ /* 0x000f220008000a00 */
[----:B-1----:R-:W-:Y:S02]  /*5590*/  MOV R4, UR8 ;  /* 0x0000000800047c02 */ /* 0x002fe40008000f00 */
[----:B------:R-:W-:Y:S02]  /*55a0*/  MOV R5, UR9 ;  /* 0x0000000900057c02 */ /* 0x000fe40008000f00 */
[----:B---3--:R-:W-:Y:S01]  /*55b0*/  MOV R7, UR7 ;  /* 0x0000000700077c02 */ /* 0x008fe20008000f00 */
[----:B------:R-:W-:Y:S01]  /*55c0*/  IMAD.U32 R6, RZ, RZ, UR6 ;  /* 0x00000006ff067e24 */ /* 0x000fe2000f8e00ff */
[----:B----4-:R-:W-:Y:S01]  /*55d0*/  MOV R11, UR5 ;  /* 0x00000005000b7c02 */ /* 0x010fe20008000f00 */
[----:B------:R-:W-:Y:S02]  /*55e0*/  IMAD.U32 R10, RZ, RZ, UR4 ;  /* 0x00000004ff0a7e24 */ /* 0x000fe4000f8e00ff */
[----:B------:R-:W-:Y:S07]  /*55f0*/  LEPC R20, `(.L_x_85) ;  /* 0x000000001014794e */ /* 0x000fee0000000000 */
[----:B--2---:R-:W-:Y:S05]  /*5600*/  CALL.ABS.NOINC R2 ;  /* 0x0000000002007343 */ /* 0x004fea0003c00000 */
.L_x_85:
[----:B------:R-:W-:Y:S05]  /*5610*/  BSYNC.RECONVERGENT B6 ;  /* 0x0000000000067941 */ /* 0x000fea0003800200 */
.L_x_84:
[----:B------:R-:W-:Y:S01]  /*5620*/  ISETP.NE.U32.AND P4, PT, R82, RZ, PT ;  /* 0x000000ff5200720c */ /* 0x000fe20003f85070 */
[----:B------:R-:W-:Y:S01]  /*5630*/  UISETP.NE.AND UP2, UPT, UR50, URZ, UPT ;  /* 0x000000ff3200728c */ /* 0x000fe2000bf45270 */
[----:B------:R-:W-:Y:S01]  /*5640*/  ISETP.NE.U32.AND P2, PT, RZ, UR38, PT ;  /* 0x00000026ff007c0c */ /* 0x000fe2000bf45070 */
[----:B------:R-:W-:Y:S01]  /*5650*/  UISETP.NE.U32.AND UP1, UPT, UR44, URZ, UPT ;  /* 0x000000ff2c00728c */ /* 0x000fe2000bf25070 */
[----:B------:R-:W-:Y:S01]  /*5660*/  ISETP.NE.AND.EX P4, PT, R83, RZ, PT, P4 ;  /* 0x000000ff5300720c */ /* 0x000fe20003f85340 */
[----:B------:R-:W-:Y:S01]  /*5670*/  UPLOP3.LUT UP0, UPT, UPT, UPT, UPT, 0x40, 0x4 ;  /* 0x000000000004789c */ /* 0x000fe20003f0e870 */
[----:B------:R-:W-:Y:S01]  /*5680*/  ISETP.NE.AND.EX P2, PT, RZ, UR39, PT, P2 ;  /* 0x00000027ff007c0c */ /* 0x000fe2000bf45320 */
[----:B------:R-:W-:Y:S01]  /*5690*/  UISETP.NE.AND.EX UP1, UPT, UR45, URZ, UPT, UP1 ;  /* 0x000000ff2d00728c */ /* 0x000fe2000bf25310 */
[----:B------:R-:W-:Y:S04]  /*56a0*/  PLOP3.LUT P1, PT, PT, PT, UP2, 0x80, 0x8 ;  /* 0x000000000008781c */ /* 0x000fe80003f2f028 */
[----:B------:R-:W-:Y:S06]  /*56b0*/  @UP2 UPLOP3.LUT UP0, UPT, UPT, UPT, UP1, 0x80, 0x8 ;  /* 0x000000000008289c */ /* 0x000fec0003f0f010 */
[----:B------:R-:W-:Y:S01]  /*56c0*/  PLOP3.LUT P0, PT, PT, PT, UP0, 0x80, 0x8 ;  /* 0x000000000008781c */ /* 0x000fe20003f0f008 */
[----:B------:R-:W-:Y:S01]  /*56d0*/  @!UPT UIADD3 URZ, UPT, UPT, URZ, URZ, URZ ;  /* 0x000000fffffff290 */ /* 0x000fe2000fffe0ff */
[----:B------:R-:W-:Y:S11]  /*56e0*/  BRA.U !UP1, `(.L_x_87) ;  /* 0x0000000109387547 */ /* 0x000ff6000b800000 */
[----:B------:R-:W-:Y:S01]  /*56f0*/  UISETP.NE.U32.AND UP0, UPT, UR38, URZ, UPT ;  /* 0x000000ff2600728c */ /* 0x000fe2000bf05070 */
[----:B------:R-:W-:Y:S02]  /*5700*/  HFMA2 R0, -RZ, RZ, 0, 5.9604644775390625e-08 ;  /* 0x00000001ff007431 */ /* 0x000fe400000001ff */
[----:B------:R-:W-:Y:S01]  /*5710*/  IMAD.MOV.U32 R88, RZ, RZ, 0x1 ;  /* 0x00000001ff587424 */ /* 0x000fe200078e00ff */
[----:B------:R-:W-:Y:S06]  /*5720*/  UISETP.NE.AND.EX UP0, UPT, UR39, URZ, UPT, UP0 ;  /* 0x000000ff2700728c */ /* 0x000fec000bf05300 */
[----:B------:R-:W-:Y:S05]  /*5730*/  PLOP3.LUT P3, PT, PT, PT, UP0, 0x80, 0x8 ;  /* 0x000000000008781c */ /* 0x000fea0003f6f008 */
[----:B------:R-:W1:Y:S01]  /*5740*/  @UP0 LDCU.64 UR6, c[0x0][0x888] ;  /* 0x00011100ff0607ac */ /* 0x000e620008000a00 */
[----:B------:R-:W-:Y:S07]  /*5750*/  @UP0 UIMAD UR4, UR36, UR44, URZ ;  /* 0x0000002c240402a4 */ /* 0x000fee000f8e02ff */
[----:B------:R-:W-:Y:S01]  /*5760*/  @!P3 PRMT R88, R0, 0x7610, R88 ;  /* 0x000076100058b816 */ /* 0x000fe20000000058 */
[----:B-1----:R-:W-:Y:S03]  /*5770*/  @UP0 UIMAD.WIDE UR6, UR4, 0x4, UR6 ;  /* 0x00000004040608a5 */ /* 0x002fe6000f8e0206 */
[----:B------:R-:W1:Y:S03]  /*5780*/  @!UP0 LDCU UR4, c[0x0][0x880] ;  /* 0x00011000ff0487ac */ /* 0x000e660008000800 */
[----:B------:R-:W-:Y:S01]  /*5790*/  IMAD.U32 R2, RZ, RZ, UR6 ;  /* 0x00000006ff027e24 */ /* 0x000fe2000f8e00ff */
[----:B------:R-:W-:Y:S05]  /*57a0*/  MOV R3, UR7 ;  /* 0x0000000700037c02 */ /* 0x000fea0008000f00 */
[----:B-----5:R2:W5:Y:S02]  /*57b0*/  @P3 LDG.E R49, desc[UR46][R2.64] ;  /* 0x0000002e02313981 */ /* 0x020564000c1e1900 */
[----:B-12---:R-:W-:Y:S02]  /*57c0*/  @!P3 IMAD.U32 R49, RZ, RZ, UR4 ;  /* 0x00000004ff31be24 */ /* 0x006fe4000f8e00ff */
.L_x_87:
[----:B------:R-:W-:Y:S05]  /*57d0*/  @!P4 BRA `(.L_x_88) ;  /* 0x000000000020c947 */ /* 0x000fea0003800000 */
[----:B------:R-:W-:Y:S04]  /*57e0*/  ISETP.NE.U32.AND P3, PT, R80, RZ, PT ;  /* 0x000000ff5000720c */ /* 0x000fe80003f65070 */
[----:B------:R-:W-:Y:S11]  /*57f0*/  ISETP.NE.AND.EX P3, PT, R81, RZ, PT, P3 ;  /* 0x000000ff5100720c */ /* 0x000ff60003f65330 */
[----:B------:R-:W-:Y:S02]  /*5800*/  @!UPT UIADD3 URZ, UPT, UPT, URZ, URZ, URZ ;  /* 0x000000fffffff290 */ /* 0x000fe4000fffe0ff */
[----:B------:R-:W1:Y:S01]  /*5810*/  @P3 LDC.64 R2, c[0x0][0x8a8] ;  /* 0x00022a00ff023b82 */ /* 0x000e620000000a00 */
[----:B------:R-:W-:Y:S04]  /*5820*/  @P3 IMAD R0, R82, UR36, RZ ;  /* 0x0000002452003c24 */ /* 0x000fe8000f8e02ff */
[----:B-1----:R-:W-:Y:S05]  /*5830*/  @P3 IMAD.WIDE R2, R0, 0x4, R2 ;  /* 0x0000000400023825 */ /* 0x002fea00078e0202 */
[----:B-----5:R1:W5:Y:S02]  /*5840*/  @P3 LDG.E R47, desc[UR46][R2.64] ;  /* 0x0000002e022f3981 */ /* 0x020364000c1e1900 */
[----:B-1----:R-:W2:Y:S02]  /*5850*/  @!P3 LDC R47, c[0x0][0x8a0] ;  /* 0x00022800ff2fbb82 */ /* 0x002ea40000000800 */
.L_x_88:
[----:B-----5:R-:W-:Y:S01]  /*5860*/  FSETP.NEU.AND P3, PT, R49, RZ, PT ;  /* 0x000000ff3100720b */ /* 0x020fe20003f6d000 */
[----:B------:R-:W-:Y:S01]  /*5870*/  BSSY B1, `(.L_x_89) ;  /* 0x0000039000017945 */ /* 0x000fe20003800000 */
[----:B------:R-:W-:Y:S01]  /*5880*/  SEL R3, RZ, 0xffffffff, P2 ;  /* 0xffffffffff037807 */ /* 0x000fe20001000000 */
[----:B------:R-:W-:Y:S01]  /*5890*/  IMAD.MOV.U32 R66, RZ, RZ, 0x1 ;  /* 0x00000001ff427424 */ /* 0x000fe200078e00ff */
[----:B------:R-:W-:Y:S01]  /*58a0*/  @P1 LOP3.LUT P2, RZ, R88, 0xff, RZ, 0xc0, !PT ;  /* 0x000000ff58ff1812 */ /* 0x000fe2000784c0ff */
[----:B------:R-:W-:Y:S01]  /*58b0*/  IMAD R48, R45, 0x80, R46 ;  /* 0x000000802d307824 */ /* 0x000fe200078e022e */
[----:B------:R-:W-:Y:S01]  /*58c0*/  @P1 SEL R0, RZ, 0xffffffff, P3 ;  /* 0xffffffffff001807 */ /* 0x000fe20001800000 */
[----:B------:R-:W-:Y:S01]  /*58d0*/  IMAD R106, R101, -0x10, R99 ;  /* 0xfffffff0656a7824 */ /* 0x000fe200078e0263 */
[----:B------:R-:W-:Y:S01]  /*58e0*/  LOP3.LUT R97, R97, 0x1, RZ, 0x3c, !PT ;  /* 0x0000000161617812 */ /* 0x000fe200078e3cff */
[----:B------:R-:W-:Y:S01]  /*58f0*/  IMAD.MOV.U32 R65, RZ, RZ, RZ ;  /* 0x000000ffff417224 */ /* 0x000fe200078e00ff */
[----:B------:R-:W-:Y:S02]  /*5900*/  @P0 SEL R0, R3, R0, !P2 ;  /* 0x0000000003000207 */ /* 0x000fe40005000000 */
[----:B------:R-:W-:Y:S02]  /*5910*/  CS2R R78, SRZ ;  /* 0x00000000004e7805 */ /* 0x000fe4000001ff00 */
[----:B------:R-:W-:Y:S02]  /*5920*/  LEA R64, R45, UR48, 0x3 ;  /* 0x000000302d407c11 */ /* 0x000fe4000f8e18ff */
[----:B------:R-:W-:Y:S02]  /*5930*/  CS2R R76, SRZ ;  /* 0x00000000004c7805 */ /* 0x000fe4000001ff00 */
[----:B------:R-:W-:Y:S02]  /*5940*/  @P1 LOP3.LUT R0, R0, 0x1, RZ, 0xc0, !PT ;  /* 0x0000000100001812 */ /* 0x000fe400078ec0ff */
[----:B------:R-:W-:Y:S02]  /*5950*/  CS2R R70, SRZ ;  /* 0x0000000000467805 */ /* 0x000fe4000001ff00 */
[----:B------:R-:W-:Y:S02]  /*5960*/  PLOP3.LUT P2, PT, PT, PT, UP1, 0x80, 0x8 ;  /* 0x000000000008781c */ /* 0x000fe40003f4f018 */
[----:B------:R-:W-:Y:S02]  /*5970*/  CS2R R68, SRZ ;  /* 0x0000000000447805 */ /* 0x000fe4000001ff00 */
[----:B------:R-:W-:Y:S02]  /*5980*/  ISETP.NE.U32.OR P5, PT, R0, 0x1, !P1 ;  /* 0x000000010000780c */ /* 0x000fe40004fa5470 */
[----:B------:R-:W-:Y:S02]  /*5990*/  CS2R R62, SRZ ;  /* 0x00000000003e7805 */ /* 0x000fe4000001ff00 */
[----:B------:R-:W-:Y:S02]  /*59a0*/  LOP3.LUT P4, R104, R88, 0xff, RZ, 0xc0, !PT ;  /* 0x000000ff58687812 */ /* 0x000fe4000788c0ff */
[----:B------:R-:W-:Y:S02]  /*59b0*/  CS2R R60, SRZ ;  /* 0x00000000003c7805 */ /* 0x000fe4000001ff00 */
[----:B------:R-:W-:Y:S02]  /*59c0*/  SEL R2, RZ, 0xffffffff, P3 ;  /* 0xffffffffff027807 */ /* 0x000fe40001800000 */
[----:B------:R-:W-:Y:S02]  /*59d0*/  CS2R R58, SRZ ;  /* 0x00000000003a7805 */ /* 0x000fe4000001ff00 */
[----:B------:R-:W-:Y:S02]  /*59e0*/  P2R R107, PR, RZ, 0x20 ;  /* 0x00000020ff6b7803 */ /* 0x000fe40000000000 */
[----:B------:R-:W-:Y:S02]  /*59f0*/  CS2R R56, SRZ ;  /* 0x0000000000387805 */ /* 0x000fe4000001ff00 */
[----:B------:R-:W-:Y:S02]  /*5a00*/  @P2 SEL R2, R3, R2, !P4 ;  /* 0x0000000203022207 */ /* 0x000fe40006000000 */
[----:B------:R-:W-:Y:S02]  /*5a10*/  @P5 SHF.L.U32 R0, R97, 0x1f, RZ ;  /* 0x0000001f61005819 */ /* 0x000fe400000006ff */
[----:B------:R-:W-:Y:S02]  /*5a20*/  LOP3.LUT R2, R2, 0x1, RZ, 0xc0, !PT ;  /* 0x0000000102027812 */ /* 0x000fe400078ec0ff */
[----:B------:R1:W3:Y:S02]  /*5a30*/  @P5 SYNCS.PHASECHK.TRANS64.TRYWAIT P1, [UR48+0x30], R0 ;  /* 0x00003000ff0055a7 */ /* 0x0002e40008021130 */
[----:B------:R-:W-:Y:S04]  /*5a40*/  ISETP.NE.U32.AND P2, PT, R2, 0x1, PT ;  /* 0x000000010200780c */ /* 0x000fe80003f45070 */
[----:B------:R-:W-:Y:S02]  /*5a50*/  P2R R67, PR, RZ, 0x4 ;  /* 0x00000004ff437803 */ /* 0x000fe40000000000 */
[----:B-1----:R-:W-:Y:S04]  /*5a60*/  SHF.L.U32 R0, R96, 0x1f, RZ ;  /* 0x0000001f60007819 */ /* 0x002fe800000006ff */
[----:B------:R1:W4:Y:S01]  /*5a70*/  SYNCS.PHASECHK.TRANS64.TRYWAIT P0, [R64+URZ+0xa0], R0 ;  /* 0x0000a000400075a7 */ /* 0x00032200080011ff */
[----:B---3--:R-:W-:Y:S01]  /*5a80*/  @P5 SEL R66, RZ, 0x1, !P1 ;  /* 0x00000001ff425807 */ /* 0x008fe20004800000 */
[----:B-1----:R-:W-:Y:S06]  /*5a90*/  @!P5 BRA `(.L_x_90) ;  /* 0x000000000058d947 */ /* 0x002fec0003800000 */
[----:B------:R-:W-:Y:S01]  /*5aa0*/  IMAD.MOV.U32 R79, RZ, RZ, RZ ;  /* 0x000000ffff4f7224 */ /* 0x000fe200078e00ff */
[----:B------:R-:W-:Y:S01]  /*5ab0*/  ISETP.NE.AND P1, PT, R66, RZ, PT ;  /* 0x000000ff4200720c */ /* 0x000fe20003f25270 */
[----:B------:R-:W-:Y:S01]  /*5ac0*/  BSSY B0, `(.L_x_91) ;  /* 0x000000c000007945 */ /* 0x000fe20003800000 */
[----:B------:R-:W-:Y:S02]  /*5ad0*/  CS2R R58, SRZ ;  /* 0x00000000003a7805 */ /* 0x000fe4000001ff00 */
[----:B------:R-:W-:Y:S02]  /*5ae0*/  CS2R R56, SRZ ;  /* 0x0000000000387805 */ /* 0x000fe4000001ff00 */
[----:B------:R-:W-:Y:S02]  /*5af0*/  CS2R R62, SRZ ;  /* 0x00000000003e7805 */ /* 0x000fe4000001ff00 */
[----:B------:R-:W-:Y:S02]  /*5b00*/  CS2R R60, SRZ ;  /* 0x00000000003c7805 */ /* 0x000fe4000001ff00 */
[----:B------:R-:W-:Y:S02]  /*5b10*/  CS2R R70, SRZ ;  /* 0x0000000000467805 */ /* 0x000fe4000001ff00 */
[----:B------:R-:W-:Y:S02]  /*5b20*/  CS2R R68, SRZ ;  /* 0x0000000000447805 */ /* 0x000fe4000001ff00 */
[----:B------:R-:W-:Y:S01]  /*5b30*/  CS2R R76, SRZ ;  /* 0x00000000004c7805 */ /* 0x000fe2000001ff00 */
[----:B------:R-:W-:Y:S06]  /*5b40*/  @P1 BRA `(.L_x_92) ;  /* 0x00000000000c1947 */ /* 0x000fec0003800000 */
[----:B------:R-:W-:Y:S04]  /*5b50*/  SHF.L.U32 R3, R97, 0x1f, RZ ;  /* 0x0000001f61037819 */ /* 0x000fe800000006ff */
[----:B------:R-:W1:Y:S02]  /*5b60*/  SYNCS.PHASECHK.TRANS64.TRYWAIT P1, [UR48+0x30], R3 ;  /* 0x00003003ff0075a7 */ /* 0x000e640008021130 */
[----:B-1----:R-:W-:Y:S05]  /*5b70*/  @!P1 BRA `(.L_x_93) ;  /* 0x0000003c004c9947 */ /* 0x002fea0003800000 */
.L_x_92:
[----:B------:R-:W-:Y:S05]  /*5b80*/  BSYNC B0 ;  /* 0x0000000000007941 */ /* 0x000fea0003800000 */
.L_x_91:
[----:B------:R-:W-:Y:S01]  /*5b90*/  ISETP.NE.AND P1, PT, R67, RZ, PT ;  /* 0x000000ff4300720c */ /* 0x000fe20003f25270 */
[----:B------:R-:W-:Y:S11]  /*5ba0*/  HFMA2 R65, -RZ, RZ, 0, 5.9604644775390625e-08 ;  /* 0x00000001ff417431 */ /* 0x000ff600000001ff */
[----:B------:R-:W-:Y:S01]  /*5bb0*/  @!UPT UIADD3 URZ, UPT, UPT, URZ, URZ, URZ ;  /* 0x000000fffffff290 */ /* 0x000fe2000fffe0ff */
[----:B------:R3:W1:Y:S04]  /*5bc0*/  @P1 LDS.128 R56, [R100] ;  /* 0x0000000064381984 */ /* 0x0006680000000c00 */
[----:B------:R3:W1:Y:S04]  /*5bd0*/  @P1 LDS.128 R60, [R99+0x10] ;  /* 0x00001000633c1984 */ /* 0x0006680000000c00 */
[----:B------:R3:W1:Y:S04]  /*5be0*/  @P1 LDS.128 R68, [R98+0x20] ;  /* 0x0000200062441984 */ /* 0x0006680000000c00 */
[----:B------:R3:W1:Y:S02]  /*5bf0*/  @P1 LDS.128 R76, [R106+0x30] ;  /* 0x000030006a4c1984 */ /* 0x0006640000000c00 */
.L_x_90:
[----:B------:R-:W-:Y:S05]  /*5c00*/  BSYNC B1 ;  /* 0x0000000000017941 */ /* 0x000fea0003800000 */
.L_x_89:
[----:B-1----:R-:W-:Y:S04]  /*5c10*/  SHF.R.U32.HI R2, RZ, 0x15, R48 ;  /* 0x00000015ff027819 */ /* 0x002fe80000011630 */
[----:B------:R-:W-:Y:S01]  /*5c20*/  LOP3.LUT P1, RZ, R2, 0x3, R92, 0x48, !PT ;  /* 0x0000000302ff7812 */ /* 0x000fe2000782485c */
[----:B------:R-:W-:Y:S01]  /*5c30*/  @!UPT UIADD3 URZ, UPT, UPT, URZ, URZ, URZ ;  /* 0x000000fffffff290 */ /* 0x000fe2000fffe0ff */
[----:B----4-:R-:W-:Y:S11]  /*5c40*/  @P0 BRA `(.L_x_94) ;  /* 0x0000000000080947 */ /* 0x010ff60003800000 */
[----:B------:R-:W1:Y:S02]  /*5c50*/  SYNCS.PHASECHK.TRANS64.TRYWAIT P0, [R64+URZ+0xa0], R0 ;  /* 0x0000a000400075a7 */ /* 0x000e6400080011ff */
[----:B-1----:R-:W-:Y:S05]  /*5c60*/  @!P0 BRA `(.L_x_95) ;  /* 0x0000003c00288947 */ /* 0x002fea0003800000 */
.L_x_94:
[----:B------:R-:W-:Y:S05]  /*5c70*/  @!P1 BRA `(.L_x_96) ;  /* 0x0000000000409947 */ /* 0x000fea0003800000 */
[----:B------:R-:W4:Y:S01]  /*5c80*/  LDCU.64 UR8, c[0x4][0x70] ;  /* 0x01000e00ff0877ac */ /* 0x000f220008000a00 */
[----:B------:R-:W-:Y:S01]  /*5c90*/  MOV R3, 0x0 ;  /* 0x0000000000037802 */ /* 0x000fe20000000f00 */
[----:B------:R-:W-:Y:S02]  /*5ca0*/  HFMA2 R12, -RZ, RZ, 0, 5.9604644775390625e-08 ;  /* 0x00000001ff0c7431 */ /* 0x000fe400000001ff */
[----:B------:R-:W-:Y:S02]  /*5cb0*/  IMAD.MOV.U32 R8, RZ, RZ, 0x192 ;  /* 0x00000192ff087424 */ /* 0x000fe400078e00ff */
[----:B------:R-:W-:Y:S01]  /*5cc0*/  IMAD.MOV.U32 R13, RZ, RZ, RZ ;  /* 0x000000ffff0d7224 */ /* 0x000fe200078e00ff */
[----:B------:R-:W5:Y:S01]  /*5cd0*/  LDCU.64 UR6, c[0x4][0x78] ;  /* 0x01000f00ff0677ac */ /* 0x000f620008000a00 */
[----:B------:R-:W1:Y:S01]  /*5ce0*/  LDC.64 R2, c[0x4][R3] ;  /* 0x0100000003027b82 */ /* 0x000e620000000a00 */
[----:B------:R-:W2:Y:S01]  /*5cf0*/  LDCU.64 UR4, c[0x4][0x10] ;  /* 0x01000200ff0477ac */ /* 0x000ea20008000a00 */
[----:B----4-:R-:W-:Y:S01]  /*5d00*/  MOV R5, UR9 ;  /* 0x0000000900057c02 */ /* 0x010fe20008000f00 */
[----:B------:R-:W-:Y:S01]  /*5d10*/  IMAD.U32 R4, RZ, RZ, UR8 ;  /* 0x00000008ff047e24 */ /* 0x000fe2000f8e00ff */
[----:B-----5:R-:W-:Y:S01]  /*5d20*/  MOV R7, UR7 ;  /* 0x0000000700077c02 */ /* 0x020fe20008000f00 */
[----:B------:R-:W-:Y:S01]  /*5d30*/  IMAD.U32 R6, RZ, RZ, UR6 ;  /* 0x00000006ff067e24 */ /* 0x000fe2000f8e00ff */
[----:B--2---:R-:W-:Y:S01]  /*5d40*/  MOV R11, UR5 ;  /* 0x00000005000b7c02 */ /* 0x004fe20008000f00 */
[----:B------:R-:W-:Y:S02]  /*5d50*/  IMAD.U32 R10, RZ, RZ, UR4 ;  /* 0x00000004ff0a7e24 */ /* 0x000fe4000f8e00ff */
[----:B------:R-:W-:Y:S07]  /*5d60*/  LEPC R20, `(.L_x_96) ;  /* 0x000000001014794e */ /* 0x000fee0000000000 */
[----:B-1-3--:R-:W-:Y:S05]  /*5d70*/  CALL.ABS.NOINC R2 ;  /* 0x0000000002007343 */ /* 0x00afea0003c00000 */
.L_x_96:
[----:B------:R-:W-:Y:S01]  /*5d80*/  SHF.L.U32 R50, R56, 0x10, RZ ;  /* 0x0000001038327819 */ /* 0x000fe200000006ff */
[----:B------:R-:W-:Y:S05]  /*5d90*/  WARPSYNC.ALL ;  /* 0x0000000000007948 */ /* 0x000fea0003800000 */
[----:B------:R-:W-:Y:S01]  /*5da0*/  R2UR UR4, R48 ;  /* 0x00000000300472ca */ /* 0x000fe200000e0000 */
[----:B------:R-:W-:Y:S01]  /*5db0*/  BSSY.RECONVERGENT B0, `(.L_x_97) ;  /* 0x0000088000007945 */ /* 0x000fe20003800200 */
[----:B------:R-:W-:Y:S02]  /*5dc0*/  LOP3.LUT R51, R56, 0xffff0000, RZ, 0xc0, !PT ;  /* 0xffff000038337812 */ /* 0x000fe400078ec0ff */
[----:B------:R-:W-:Y:S02]  /*5dd0*/  SHF.L.U32 R52, R57, 0x10, RZ ;  /* 0x0000001039347819 */ /* 0x000fe400000006ff */
[----:B------:R-:W-:Y:S07]  /*5de0*/  ISETP.NE.AND P0, PT, R102, RZ, PT ;  /* 0x000000ff6600720c */ /* 0x000fee0003f05270 */
[----:B------:R-:W1:Y:S02]  /*5df0*/  LDTM.x32 R4, tmem[UR4] ;  /* 0x00000004000479ee */ /* 0x000e6400082c0000 */
[C---:B-12---:R-:W-:Y:S01]  /*5e00*/  FMUL R0, R47.reuse, R4 ;  /* 0x000000042f007220 */ /* 0x046fe20000400000 */
[C---:B------:R-:W-:Y:S01]  /*5e10*/  FMUL R2, R47.reuse, R5 ;  /* 0x000000052f027220 */ /* 0x040fe20000400000 */
[C---:B------:R-:W-:Y:S01]  /*5e20*/  FMUL R4, R47.reuse, R8 ;  /* 0x000000082f047220 */ /* 0x040fe20000400000 */
[C---:B------:R-:W-:Y:S01]  /*5e30*/  FMUL R3, R47.reuse, R6 ;  /* 0x000000062f037220 */ /* 0x040fe20000400000 */
[C---:B------:R-:W-:Y:S01]  /*5e40*/  FMUL R5, R47.reuse, R9 ;  /* 0x000000092f057220 */ /* 0x040fe20000400000 */
[C---:B------:R-:W-:Y:S01]  /*5e50*/  FMUL R8, R47.reuse, R12 ;  /* 0x0000000c2f087220 */ /* 0x040fe20000400000 */
[C---:B------:R-:W-:Y:S01]  /*5e60*/  FMUL R6, R47.reuse, R10 ;  /* 0x0000000a2f067220 */ /* 0x040fe20000400000 */
[C---:B------:R-:W-:Y:S01]  /*5e70*/  FMUL R9, R47.reuse, R13 ;  /* 0x0000000d2f097220 */ /* 0x040fe20000400000 */
[----:B------:R-:W-:Y:S01]  /*5e80*/  FMUL R12, R47, R16 ;  /* 0x000000102f0c7220 */ /* 0x000fe20000400000 */
[----:B------:R-:W-:Y:S01]  /*5e90*/  FFMA R0, R49, R50, R0 ;  /* 0x0000003231007223 */ /* 0x000fe20000000000 */
[C---:B------:R-:W-:Y:S01]  /*5ea0*/  FMUL R10, R47.reuse, R14 ;  /* 0x0000000e2f0a7220 */ /* 0x040fe20000400000 */
[C---:B------:R-:W-:Y:S01]  /*5eb0*/  FMUL R13, R47.reuse, R17 ;  /* 0x000000112f0d7220 */ /* 0x040fe20000400000 */
[----:B------:R-:W-:Y:S01]  /*5ec0*/  FMUL R16, R47, R20 ;  /* 0x000000142f107220 */ /* 0x000fe20000400000 */
[----:B------:R-:W-:Y:S01]  /*5ed0*/  FFMA R2, R49, R51, R2 ;  /* 0x0000003331027223 */ /* 0x000fe20000000002 */
[C---:B------:R-:W-:Y:S01]  /*5ee0*/  FMUL R14, R47.reuse, R18 ;  /* 0x000000122f0e7220 */ /* 0x040fe20000400000 */
        /* <DEDUP_REMOVED lines=8> */
[----:B------:R-:W-:Y:S01]  /*5f70*/  LOP3.LUT R32, R57, 0xffff0000, RZ, 0xc0, !PT ;  /* 0xffff000039207812 */ /* 0x000fe200078ec0ff */
[C---:B------:R-:W-:Y:S01]  /*5f80*/  FMUL R26, R47.reuse, R30 ;  /* 0x0000001e2f1a7220 */ /* 0x040fe20000400000 */
[----:B------:R-:W-:Y:S01]  /*5f90*/  FMUL R29, R47, R33 ;  /* 0x000000212f1d7220 */ /* 0x000fe20000400000 */
[----:B------:R-:W-:Y:S01]  /*5fa0*/  SHF.L.U32 R33, R58, 0x10, RZ ;  /* 0x000000103a217819 */ /* 0x000fe200000006ff */
[----:B------:R-:W-:Y:S01]  /*5fb0*/  FFMA R3, R49, R52, R3 ;  /* 0x0000003431037223 */ /* 0x000fe20000000003 */
[----:B------:R-:W-:Y:S01]  /*5fc0*/  F2FP.BF16.F32.PACK_AB R52, R2, R0 ;  /* 0x000000000234723e */ /* 0x000fe200000010ff */
[----:B------:R-:W-:Y:S01]  /*5fd0*/  FMUL R7, R47, R7 ;  /* 0x000000072f077220 */ /* 0x000fe20000400000 */
[----:B------:R-:W-:Y:S01]  /*5fe0*/  SHF.L.U32 R0, R59, 0x10, RZ ;  /* 0x000000103b007819 */ /* 0x000fe200000006ff */
[----:B------:R-:W-:Y:S01]  /*5ff0*/  FMUL R30, R47, R34 ;  /* 0x000000222f1e7220 */ /* 0x000fe20000400000 */
[----:B------:R-:W-:Y:S01]  /*6000*/  LOP3.LUT R34, R58, 0xffff0000, RZ, 0xc0, !PT ;  /* 0xffff00003a227812 */ /* 0x000fe200078ec0ff */
[----:B------:R-:W-:Y:S01]  /*6010*/  FFMA R7, R49, R32, R7 ;  /* 0x0000002031077223 */ /* 0x000fe20000000007 */
[----:B------:R-:W-:Y:S01]  /*6020*/  LOP3.LUT R2, R59, 0xffff0000, RZ, 0xc0, !PT ;  /* 0xffff00003b027812 */ /* 0x000fe200078ec0ff */
[----:B------:R-:W-:Y:S01]  /*6030*/  FFMA R4, R49, R33, R4 ;  /* 0x0000002131047223 */ /* 0x000fe20000000004 */
[----:B------:R-:W-:Y:S01]  /*6040*/  FMUL R11, R47, R11 ;  /* 0x0000000b2f0b7220 */ /* 0x000fe20000400000 */
[----:B------:R-:W-:Y:S01]  /*6050*/  FFMA R5, R49, R34, R5 ;  /* 0x0000002231057223 */ /* 0x000fe20000000005 */
[----:B------:R-:W-:Y:S01]  /*6060*/  F2FP.BF16.F32.PACK_AB R53, R7, R3 ;  /* 0x000000030735723e */ /* 0x000fe200000010ff */
[C---:B------:R-:W-:Y:S01]  /*6070*/  FFMA R6, R49.reuse, R0, R6 ;  /* 0x0000000031067223 */ /* 0x040fe20000000006 */
[C---:B------:R-:W-:Y:S01]  /*6080*/  SHF.L.U32 R0, R60.reuse, 0x10, RZ ;  /* 0x000000103c007819 */ /* 0x040fe200000006ff */
[----:B------:R-:W-:Y:S01]  /*6090*/  FFMA R11, R49, R2, R11 ;  /* 0x00000002310b7223 */ /* 0x000fe2000000000b */
[----:B------:R-:W-:Y:S01]  /*60a0*/  LOP3.LUT R2, R60, 0xffff0000, RZ, 0xc0, !PT ;  /* 0xffff00003c027812 */ /* 0x000fe200078ec0ff */
[----:B------:R-:W-:Y:S01]  /*60b0*/  FMUL R15, R47, R15 ;  /* 0x0000000f2f0f7220 */ /* 0x000fe20000400000 */
[----:B------:R-:W-:Y:S01]  /*60c0*/  SHF.L.U32 R3, R61, 0x10, RZ ;  /* 0x000000103d037819 */ /* 0x000fe200000006ff */
[----:B------:R-:W-:Y:S01]  /*60d0*/  FFMA R8, R49, R0, R8 ;  /* 0x0000000031087223 */ /* 0x000fe20000000008 */
[----:B------:R-:W-:Y:S01]  /*60e0*/  LOP3.LUT R0, R61, 0xffff0000, RZ, 0xc0, !PT ;  /* 0xffff00003d007812 */ /* 0x000fe200078ec0ff */
[C---:B------:R-:W-:Y:S01]  /*60f0*/  FFMA R9, R49.reuse, R2, R9 ;  /* 0x0000000231097223 */ /* 0x040fe20000000009 */
[C---:B------:R-:W-:Y:S01]  /*6100*/  SHF.L.U32 R2, R62.reuse, 0x10, RZ ;  /* 0x000000103e027819 */ /* 0x040fe200000006ff */
[----:B------:R-:W-:Y:S01]  /*6110*/  FFMA R10, R49, R3, R10 ;  /* 0x00000003310a7223 */ /* 0x000fe2000000000a */
[----:B------:R-:W-:Y:S01]  /*6120*/  SHF.L.U32 R3, R63, 0x10, RZ ;  /* 0x000000103f037819 */ /* 0x000fe200000006ff */
[C---:B------:R-:W-:Y:S01]  /*6130*/  FFMA R15, R49.reuse, R0, R15 ;  /* 0x00000000310f7223 */ /* 0x040fe2000000000f */
[----:B------:R-:W-:Y:S01]  /*6140*/  LOP3.LUT R0, R62, 0xffff0000, RZ, 0xc0, !PT ;  /* 0xffff00003e007812 */ /* 0x000fe200078ec0ff */
[----:B------:R-:W-:Y:S01]  /*6150*/  FFMA R12, R49, R2, R12 ;  /* 0x00000002310c7223 */ /* 0x000fe2000000000c */
[C---:B------:R-:W-:Y:S01]  /*6160*/  SHF.L.U32 R2, R68.reuse, 0x10, RZ ;  /* 0x0000001044027819 */ /* 0x040fe200000006ff */
[----:B------:R-:W-:Y:S01]  /*6170*/  FMUL R19, R47, R19 ;  /* 0x000000132f137220 */ /* 0x000fe20000400000 */
[----:B------:R-:W-:Y:S01]  /*6180*/  F2FP.BF16.F32.PACK_AB R54, R5, R4 ;  /* 0x000000040536723e */ /* 0x000fe200000010ff */
[----:B------:R-:W-:Y:S01]  /*6190*/  FFMA R13, R49, R0, R13 ;  /* 0x00000000310d7223 */ /* 0x000fe2000000000d */
[----:B------:R-:W-:Y:S01]  /*61a0*/  LOP3.LUT R0, R63, 0xffff0000, RZ, 0xc0, !PT ;  /* 0xffff00003f007812 */ /* 0x000fe200078ec0ff */
[----:B------:R-:W-:Y:S01]  /*61b0*/  FFMA R14, R49, R3, R14 ;  /* 0x00000003310e7223 */ /* 0x000fe2000000000e */
[----:B------:R-:W-:Y:S01]  /*61c0*/  LOP3.LUT R3, R68, 0xffff0000, RZ, 0xc0, !PT ;  /* 0xffff000044037812 */ /* 0x000fe200078ec0ff */
[----:B------:R-:W-:Y:S01]  /*61d0*/  FMUL R23, R47, R23 ;  /* 0x000000172f177220 */ /* 0x000fe20000400000 */
[----:B------:R-:W-:Y:S01]  /*61e0*/  F2FP.BF16.F32.PACK_AB R55, R11, R6 ;  /* 0x000000060b37723e */ /* 0x000fe200000010ff */
[----:B------:R-:W-:Y:S01]  /*61f0*/  FFMA R19, R49, R0, R19 ;  /* 0x0000000031137223 */ /* 0x000fe20000000013 */
[----:B------:R-:W-:Y:S01]  /*6200*/  SHF.L.U32 R0, R69, 0x10, RZ ;  /* 0x0000001045007819 */ /* 0x000fe200000006ff */
[----:B------:R-:W-:Y:S01]  /*6210*/  FFMA R16, R49, R2, R16 ;  /* 0x0000000231107223 */ /* 0x000fe20000000010 */
[----:B------:R-:W-:Y:S01]  /*6220*/  LOP3.LUT R2, R69, 0xffff0000, RZ, 0xc0, !PT ;  /* 0xffff000045027812 */ /* 0x000fe200078ec0ff */
[----:B------:R-:W-:Y:S01]  /*6230*/  FFMA R17, R49, R3, R17 ;  /* 0x0000000331117223 */ /* 0x000fe20000000011 */
[----:B------:R-:W-:Y:S01]  /*6240*/  SHF.L.U32 R3, R71, 0x10, RZ ;  /* 0x0000001047037819 */ /* 0x000fe200000006ff */
[----:B------:R-:W-:Y:S01]  /*6250*/  FFMA R18, R49, R0, R18 ;  /* 0x0000000031127223 */ /* 0x000fe20000000012 */
[C---:B------:R-:W-:Y:S01]  /*6260*/  SHF.L.U32 R0, R70.reuse, 0x10, RZ ;  /* 0x0000001046007819 */ /* 0x040fe200000006ff */
[----:B------:R1:W-:Y:S01]  /*6270*/  STS.128 [R100], R52 ;  /* 0x0000003464007388 */ /* 0x0003e20000000c00 */
[----:B------:R-:W-:Y:S01]  /*6280*/  F2FP.BF16.F32.PACK_AB R8, R9, R8 ;  /* 0x000000080908723e */ /* 0x000fe200000010ff */
[C---:B------:R-:W-:Y:S01]  /*6290*/  FFMA R23, R49.reuse, R2, R23 ;  /* 0x0000000231177223 */ /* 0x040fe20000000017 */
[----:B------:R-:W-:Y:S01]  /*62a0*/  LOP3.LUT R2, R70, 0xffff0000, RZ, 0xc0, !PT ;  /* 0xffff000046027812 */ /* 0x000fe200078ec0ff */
[----:B------:R-:W-:Y:S01]  /*62b0*/  FFMA R20, R49, R0, R20 ;  /* 0x0000000031147223 */ /* 0x000fe20000000014 */
[----:B------:R-:W-:Y:S01]  /*62c0*/  LOP3.LUT R0, R71, 0xffff0000, RZ, 0xc0, !PT ;  /* 0xffff000047007812 */ /* 0x000fe200078ec0ff */
[----:B------:R-:W-:Y:S01]  /*62d0*/  FMUL R27, R47, R27 ;  /* 0x0000001b2f1b7220 */ /* 0x000fe20000400000 */
[----:B------:R-:W-:Y:S01]  /*62e0*/  F2FP.BF16.F32.PACK_AB R9, R15, R10 ;  /* 0x0000000a0f09723e */ /* 0x000fe200000010ff */
[C---:B------:R-:W-:Y:S01]  /*62f0*/  FFMA R21, R49.reuse, R2, R21 ;  /* 0x0000000231157223 */ /* 0x040fe20000000015 */
[C---:B------:R-:W-:Y:S01]  /*6300*/  FFMA R22, R49.reuse, R3, R22 ;  /* 0x0000000331167223 */ /* 0x040fe20000000016 */
[----:B------:R-:W-:Y:S01]  /*6310*/  FFMA R27, R49, R0, R27 ;  /* 0x00000000311b7223 */ /* 0x000fe2000000001b */
[C---:B------:R-:W-:Y:S01]  /*6320*/  SHF.L.U32 R2, R76.reuse, 0x10, RZ ;  /* 0x000000104c027819 */ /* 0x040fe200000006ff */
[C---:B------:R-:W-:Y:S01]  /*6330*/  FMUL R31, R47.reuse, R31 ;  /* 0x0000001f2f1f7220 */ /* 0x040fe20000400000 */
[----:B------:R-:W-:Y:S01]  /*6340*/  LOP3.LUT R0, R76, 0xffff0000, RZ, 0xc0, !PT ;  /* 0xffff00004c007812 */ /* 0x000fe200078ec0ff */
[----:B------:R-:W-:Y:S01]  /*6350*/  FMUL R35, R47, R35 ;  /* 0x000000232f237220 */ /* 0x000fe20000400000 */
[----:B------:R-:W-:Y:S01]  /*6360*/  SHF.L.U32 R3, R77, 0x10, RZ ;  /* 0x000000104d037819 */ /* 0x000fe200000006ff */
[----:B------:R-:W-:Y:S01]  /*6370*/  FFMA R24, R49, R2, R24 ;  /* 0x0000000231187223 */ /* 0x000fe20000000018 */
[----:B------:R-:W-:Y:S01]  /*6380*/  F2FP.BF16.F32.PACK_AB R10, R13, R12 ;  /* 0x0000000c0d0a723e */ /* 0x000fe200000010ff */
[----:B------:R-:W-:Y:S01]  /*6390*/  FFMA R25, R49, R0, R25 ;  /* 0x0000000031197223 */ /* 0x000fe20000000019 */
[----:B------:R-:W-:Y:S01]  /*63a0*/  F2FP.BF16.F32.PACK_AB R11, R19, R14 ;  /* 0x0000000e130b723e */ /* 0x000fe200000010ff */
[----:B------:R-:W-:Y:S01]  /*63b0*/  FFMA R26, R49, R3, R26 ;  /* 0x00000003311a7223 */ /* 0x000fe2000000001a */
[----:B------:R-:W-:Y:S02]  /*63c0*/  LOP3.LUT R0, R77, 0xffff0000, RZ, 0xc0, !PT ;  /* 0xffff00004d007812 */ /* 0x000fe400078ec0ff */
[C---:B------:R-:W-:Y:S01]  /*63d0*/  SHF.L.U32 R2, R78.reuse, 0x10, RZ ;  /* 0x000000104e027819 */ /* 0x040fe200000006ff */
[----:B------:R1:W-:Y:S01]  /*63e0*/  STS.128 [R99+0x10], R8 ;  /* 0x0000100863007388 */ /* 0x0003e20000000c00 */
[----:B------:R-:W-:Y:S01]  /*63f0*/  LOP3.LUT R3, R78, 0xffff0000, RZ, 0xc0, !PT ;  /* 0xffff00004e037812 */ /* 0x000fe200078ec0ff */
[----:B------:R-:W-:Y:S01]  /*6400*/  FFMA R31, R49, R0, R31 ;  /* 0x00000000311f7223 */ /* 0x000fe2000000001f */
[----:B------:R-:W-:Y:S01]  /*6410*/  SHF.L.U32 R4, R79, 0x10, RZ ;  /* 0x000000104f047819 */ /* 0x000fe200000006ff */
[----:B------:R-:W-:Y:S01]  /*6420*/  FFMA R28, R49, R2, R28 ;  /* 0x00000002311c7223 */ /* 0x000fe2000000001c */
[----:B------:R-:W-:Y:S01]  /*6430*/  F2FP.BF16.F32.PACK_AB R16, R17, R16 ;  /* 0x000000101110723e */ /* 0x000fe200000010ff */
[----:B------:R-:W-:Y:S01]  /*6440*/  FFMA R29, R49, R3, R29 ;  /* 0x00000003311d7223 */ /* 0x000fe2000000001d */
[----:B------:R-:W-:Y:S01]  /*6450*/  LOP3.LUT R5, R79, 0xffff0000, RZ, 0xc0, !PT ;  /* 0xffff00004f057812 */ /* 0x000fe200078ec0ff */
[----:B------:R-:W-:Y:S01]  /*6460*/  FFMA R30, R49, R4, R30 ;  /* 0x00000004311e7223 */ /* 0x000fe2000000001e */
[----:B------:R-:W-:Y:S02]  /*6470*/  F2FP.BF16.F32.PACK_AB R17, R23, R18 ;  /* 0x000000121711723e */ /* 0x000fe400000010ff */
[----:B------:R-:W-:Y:S01]  /*6480*/  F2FP.BF16.F32.PACK_AB R18, R21, R20 ;  /* 0x000000141512723e */ /* 0x000fe200000010ff */
[----:B------:R-:W-:Y:S01]  /*6490*/  FFMA R35, R49, R5, R35 ;  /* 0x0000000531237223 */ /* 0x000fe20000000023 */
[----:B------:R-:W-:Y:S02]  /*64a0*/  F2FP.BF16.F32.PACK_AB R19, R27, R22 ;  /* 0x000000161b13723e */ /* 0x000fe400000010ff */
[----:B------:R-:W-:Y:S02]  /*64b0*/  F2FP.BF16.F32.PACK_AB R24, R25, R24 ;  /* 0x000000181918723e */ /* 0x000fe400000010ff */
[----:B------:R-:W-:Y:S01]  /*64c0*/  F2FP.BF16.F32.PACK_AB R25, R31, R26 ;  /* 0x0000001a1f19723e */ /* 0x000fe200000010ff */
[----:B------:R1:W-:Y:S01]  /*64d0*/  STS.128 [R98+0x20], R16 ;  /* 0x0000201062007388 */ /* 0x0003e20000000c00 */
[----:B------:R-:W-:Y:S02]  /*64e0*/  F2FP.BF16.F32.PACK_AB R26, R29, R28 ;  /* 0x0000001c1d1a723e */ /* 0x000fe400000010ff */
[----:B------:R-:W-:Y:S05]  /*64f0*/  F2FP.BF16.F32.PACK_AB R27, R35, R30 ;  /* 0x0000001e231b723e */ /* 0x000fea00000010ff */
[----:B------:R1:W-:Y:S01]  /*6500*/  STS.128 [R106+0x30], R24 ;  /* 0x000030186a007388 */ /* 0x0003e20000000c00 */
[----:B------:R-:W-:Y:S01]  /*6510*/  @!PT LDS RZ, [RZ] ;  /* 0x00000000fffff984 */ /* 0x000fe20000000800 */
[----:B------:R-:W-:Y:S01]  /*6520*/  @!PT LDS RZ, [RZ] ;  /* 0x00000000fffff984 */ /* 0x000fe20000000800 */
[----:B------:R-:W-:Y:S01]  /*6530*/  @!PT LDS RZ, [RZ] ;  /* 0x00000000fffff984 */ /* 0x000fe20000000800 */
[----:B------:R-:W-:Y:S01]  /*6540*/  @!PT LDS RZ, [RZ] ;  /* 0x00000000fffff984 */ /* 0x000fe20000000800 */
[----:B------:R2:W-:Y:S07]  /*6550*/  MEMBAR.ALL.CTA ;  /* 0x0000000000007992 */ /* 0x0005ee0000008000 */
[----:B--2---:R-:W2:Y:S02]  /*6560*/  FENCE.VIEW.ASYNC.S ;  /* 0x00000000000073c6 */ /* 0x004ea40000000000 */
[----:B--2---:R-:W-:Y:S06]  /*6570*/  BAR.SYNC.DEFER_BLOCKING 0x1, 0x80 ;  /* 0x0042000000007b1d */ /* 0x004fec0000010000 */
[----:B------:R-:W-:Y:S05]  /*6580*/  @P0 BRA `(.L_x_98) ;  /* 0x0000000000280947 */ /* 0x000fea0003800000 */
[----:B------:R-:W-:Y:S02]  /*6590*/  UIADD3 UR4, UPT, UPT, UR48, 0x200, URZ ;  /* 0x0000020030047890 */ /* 0x000fe4000fffe0ff */
[----:B------:R-:W-:Y:S01]  /*65a0*/  UIADD3 UR6, UP0, UPT, UR52, 0x680, URZ ;  /* 0x0000068034067890 */ /* 0x000fe2000ff1e0ff */
[----:B------:R-:W-:Y:S03]  /*65b0*/  UMOV UR43, UR36 ;  /* 0x00000024002b7c82 */ /* 0x000fe60008000000 */
[----:B------:R-:W-:Y:S01]  /*65c0*/  MOV R93, UR4 ;  /* 0x00000004005d7c02 */ /* 0x000fe20008000f00 */
[----:B------:R-:W-:Y:S03]  /*65d0*/  UIADD3.X UR7, UPT, UPT, URZ, UR53, URZ, UP0, !UPT ;  /* 0x00000035ff077290 */ /* 0x000fe600087fe4ff */
[----:B------:R-:W-:Y:S11]  /*65e0*/  R2UR UR40, R93 ;  /* 0x000000005d2872ca */ /* 0x000ff600000e0000 */
[----:B------:R-:W-:Y:S02]  /*65f0*/  @!UPT UIADD3 URZ, UPT, UPT, URZ, URZ, URZ ;  /* 0x000000fffffff290 */ /* 0x000fe4000fffe0ff */
[----:B------:R2:W-:Y:S01]  /*6600*/  UTMASTG.3D [UR40], [UR6] ;  /* 0x00000028060073b5 */ /* 0x0005e20008010000 */
[----:B------:R0:W-:Y:S01]  /*6610*/  UTMACMDFLUSH ;  /* 0x00000000000079b7 */ /* 0x0001e20000000000 */
[----:B--2---:R-:W-:Y:S04]  /*6620*/  DEPBAR.LE SB0, 0x1 ;  /* 0x000080400000791a */ /* 0x004fe80000000000 */
.L_x_98:
[----:B------:R-:W-:Y:S05]  /*6630*/  BSYNC.RECONVERGENT B0 ;  /* 0x0000000000007941 */ /* 0x000fea0003800200 */
.L_x_97:
[----:B------:R-:W-:Y:S01]  /*6640*/  BAR.SYNC.DEFER_BLOCKING 0x1, 0x80 ;  /* 0x0042000000007b1d */ /* 0x000fe20000010000 */
[----:B------:R-:W-:Y:S01]  /*6650*/  ISETP.NE.AND P1, PT, R107, RZ, PT ;  /* 0x000000ff6b00720c */ /* 0x000fe20003f25270 */
[----:B------:R-:W-:Y:S01]  /*6660*/  UISETP.NE.AND UP0, UPT, UR49, URZ, UPT ;  /* 0x000000ff3100728c */ /* 0x000fe2000bf05270 */
[----:B------:R-:W-:Y:S11]  /*6670*/  LEA R2, R65, UR48, 0x3 ;  /* 0x0000003041027c11 */ /* 0x000ff6000f8e18ff */
[----:B------:R-:W-:Y:S01]  /*6680*/  @P1 SHF.L.U32 R3, R97, 0x1f, RZ ;  /* 0x0000001f61031819 */ /* 0x000fe200000006ff */
[----:B------:R-:W-:Y:S06]  /*6690*/  BRA.U !UP0, `(.L_x_99) ;  /* 0x0000000108247547 */ /* 0x000fec000b800000 */
[----:B------:R-:W-:Y:S01]  /*66a0*/  IMAD.U32 R4, RZ, RZ, UR51 ;  /* 0x00000033ff047e24 */ /* 0x000fe2000f8e00ff */
[----:B------:R-:W-:Y:S01]  /*66b0*/  MOV R0, UR37 ;  /* 0x0000002500007c02 */ /* 0x000fe20008000f00 */
[----:B------:R-:W-:Y:S03]  /*66c0*/  UIADD3 UR51, UPT, UPT, UR51, 0x1, URZ ;  /* 0x0000000133337890 */ /* 0x000fe6000fffe0ff */
[----:B------:R-:W-:Y:S01]  /*66d0*/  @P1 LEA R4, R4, UR48, 0x3 ;  /* 0x0000003004041c11 */ /* 0x000fe2000f8e18ff */
[----:B------:R-:W-:Y:S04]  /*66e0*/  UISETP.NE.AND UP0, UPT, UR51, 0x4, UPT ;  /* 0x000000043300788c */ /* 0x000fe8000bf05270 */
[----:B------:R-:W-:Y:S01]  /*66f0*/  @P1 VIADD R4, R4, 0x50 ;  /* 0x0000005004041836 */ /* 0x000fe20000000000 */
[----:B------:R-:W-:Y:S04]  /*6700*/  USEL UR51, UR51, URZ, UP0 ;  /* 0x000000ff33337287 */ /* 0x000fe80008000000 */
[----:B------:R-:W-:Y:S04]  /*6710*/  @P1 PRMT R0, R0, 0x654, R4 ;  /* 0x0000065400001816 */ /* 0x000fe80000000004 */
[----:B------:R2:W-:Y:S04]  /*6720*/  @P1 SYNCS.ARRIVE.TRANS64.RED.A1T0 RZ, [R0+URZ], RZ ;  /* 0x000000ff00ff19a7 */ /* 0x0005e800081004ff */
.L_x_99:
[----:B------:R-:W4:Y:S01]  /*6730*/  @P1 SYNCS.PHASECHK.TRANS64.TRYWAIT P0, [R2+URZ+0x30], R3 ;  /* 0x00003003020015a7 */ /* 0x000f2200080011ff */
[----:B------:R-:W-:Y:S01]  /*6740*/  BSSY B1, `(.L_x_100) ;  /* 0x0000016000017945 */ /* 0x000fe20003800000 */
[----:B----4-:R-:W-:Y:S03]  /*6750*/  @P1 SEL R66, RZ, 0x1, !P0 ;  /* 0x00000001ff421807 */ /* 0x010fe60004000000 */
[----:B------:R-:W-:Y:S05]  /*6760*/  @!P1 BRA `(.L_x_101) ;  /* 0x00000000004c9947 */ /* 0x000fea0003800000 */
[----:B------:R-:W-:Y:S01]  /*6770*/  ISETP.NE.AND P0, PT, R66, RZ, PT ;  /* 0x000000ff4200720c */ /* 0x000fe20003f05270 */
[----:B------:R-:W-:Y:S01]  /*6780*/  BSSY B0, `(.L_x_102) ;  /* 0x000000b000007945 */ /* 0x000fe20003800000 */
[----:B------:R-:W-:Y:S11]  /*6790*/  ISETP.NE.AND P1, PT, R67, RZ, PT ;  /* 0x000000ff4300720c */ /* 0x000ff60003f25270 */
[----:B------:R-:W-:Y:S02]  /*67a0*/  @!UPT UIADD3 URZ, UPT, UPT, URZ, URZ, URZ ;  /* 0x000000fffffff290 */ /* 0x000fe4000fffe0ff */
[C---:B------:R-:W-:Y:S01]  /*67b0*/  @P1 IMAD R6, R65.reuse, 0x2000, R100 ;  /* 0x0000200041061824 */ /* 0x040fe200078e0264 */
[C---:B------:R-:W-:Y:S01]  /*67c0*/  @P1 LEA R4, R65.reuse, R98, 0xd ;  /* 0x0000006241041211 */ /* 0x040fe200078e68ff */
[C---:B------:R-:W-:Y:S02]  /*67d0*/  @P1 IMAD R5, R65.reuse, 0x2000, R99 ;  /* 0x0000200041051824 */ /* 0x040fe400078e0263 */
[----:B------:R-:W-:Y:S01]  /*67e0*/  @P1 IMAD R3, R65, 0x2000, R106 ;  /* 0x0000200041031824 */ /* 0x000fe200078e026a */
[----:B------:R-:W-:Y:S06]  /*67f0*/  @P0 BRA `(.L_x_103) ;  /* 0x00000000000c0947 */ /* 0x000fec0003800000 */
[----:B--2---:R-:W-:Y:S04]  /*6800*/  SHF.L.U32 R0, R97, 0x1f, RZ ;  /* 0x0000001f61007819 */ /* 0x004fe800000006ff */
[----:B------:R-:W2:Y:S02]  /*6810*/  SYNCS.PHASECHK.TRANS64.TRYWAIT P0, [R2+URZ+0x30], R0 ;  /* 0x00003000020075a7 */ /* 0x000ea400080011ff */
[----:B--2---:R-:W-:Y:S05]  /*6820*/  @!P0 BRA `(.L_x_104) ;  /* 0x00000030004c8947 */ /* 0x004fea0003800000 */
.L_x_103:
[----:B------:R-:W-:Y:S05]  /*6830*/  BSYNC B0 ;  /* 0x0000000000007941 */ /* 0x000fea0003800000 */
.L_x_102:
[----:B------:R-:W-:Y:S02]  /*6840*/  ISETP.NE.AND P0, PT, R67, RZ, PT ;  /* 0x000000ff4300720c */ /* 0x000fe40003f05270 */
[----:B------:R-:W-:Y:S11]  /*6850*/  IADD3 R65, PT, PT, R65, 0x1, RZ ;  /* 0x0000000141417810 */ /* 0x000ff60007ffe0ff */
[----:B------:R4:W1:Y:S04]  /*6860*/  @P0 LDS.128 R56, [R6] ;  /* 0x0000000006380984 */ /* 0x0008680000000c00 */
[----:B------:R4:W1:Y:S04]  /*6870*/  @P0 LDS.128 R60, [R5+0x10] ;  /* 0x00001000053c0984 */ /* 0x0008680000000c00 */
[----:B------:R4:W1:Y:S04]  /*6880*/  @P0 LDS.128 R68, [R4+0x20] ;  /* 0x0000200004440984 */ /* 0x0008680000000c00 */
[----:B------:R4:W1:Y:S02]  /*6890*/  @P0 LDS.128 R76, [R3+0x30] ;  /* 0x00003000034c0984 */ /* 0x0008640000000c00 */
.L_x_101:
[----:B------:R-:W-:Y:S05]  /*68a0*/  BSYNC B1 ;  /* 0x0000000000017941 */ /* 0x000fea0003800000 */
.L_x_100:
[----:B--2---:R-:W-:Y:S05]  /*68b0*/  VIADD R0, R48, 0x20 ;  /* 0x0000002030007836 */ /* 0x004fea0000000000 */
[----:B------:R-:W-:Y:S04]  /*68c0*/  SHF.R.U32.HI R0, RZ, 0x15, R0 ;  /* 0x00000015ff007819 */ /* 0x000fe80000011600 */
[----:B------:R-:W-:Y:S11]  /*68d0*/  LOP3.LUT P0, RZ, R0, 0x3, R92, 0x48, !PT ;  /* 0x0000000300ff7812 */ /* 0x000ff6000780485c */
[----:B------:R-:W-:Y:S02]  /*68e0*/  @!UPT UIADD3 URZ, UPT, UPT, URZ, URZ, URZ ;  /* 0x000000fffffff290 */ /* 0x000fe4000fffe0ff */
[----:B------:R-:W-:Y:S05]  /*68f0*/  @!P0 BRA `(.L_x_105) ;  /* 0x0000000000408947 */ /* 0x000fea0003800000 */
[----:B------:R-:W2:Y:S01]  /*6900*/  LDCU.64 UR8, c[0x4][0x70] ;  /* 0x01000e00ff0877ac */ /* 0x000ea20008000a00 */
[----:B----4-:R-:W-:Y:S01]  /*6910*/  MOV R3, 0x0 ;  /* 0x0000000000037802 */ /* 0x010fe20000000f00 */
[----:B------:R-:W-:Y:S02]  /*6920*/  HFMA2 R12, -RZ, RZ, 0, 5.9604644775390625e-08 ;  /* 0x00000001ff0c7431 */ /* 0x000fe400000001ff */
[----:B-1----:R-:W-:Y:S02]  /*6930*/  IMAD.MOV.U32 R8, RZ, RZ, 0x192 ;  /* 0x00000192ff087424 */ /* 0x002fe400078e00ff */
[----:B------:R-:W-:Y:S01]  /*6940*/  IMAD.MOV.U32 R13, RZ, RZ, RZ ;  /* 0x000000ffff0d7224 */ /* 0x000fe200078e00ff */
[----:B------:R-:W1:Y:S01]  /*6950*/  LDCU.64 UR6, c[0x4][0x78] ;  /* 0x01000f00ff0677ac */ /* 0x000e620008000a00 */
[----:B------:R-:W4:Y:S01]  /*6960*/  LDC.64 R2, c[0x4][R3] ;  /* 0x0100000003027b82 */ /* 0x000f220000000a00 */
[----:B------:R-:W5:Y:S01]  /*6970*/  LDCU.64 UR4, c[0x4][0x10] ;  /* 0x01000200ff0477ac */ /* 0x000f620008000a00 */
[----:B--2---:R-:W-:Y:S01]  /*6980*/  MOV R5, UR9 ;  /* 0x0000000900057c02 */ /* 0x004fe20008000f00 */
[----:B------:R-:W-:Y:S01]  /*6990*/  IMAD.U32 R4, RZ, RZ, UR8 ;  /* 0x00000008ff047e24 */ /* 0x000fe2000f8e00ff */
[----:B-1----:R-:W-:Y:S01]  /*69a0*/  MOV R7, UR7 ;  /* 0x0000000700077c02 */ /* 0x002fe20008000f00 */
[----:B------:R-:W-:Y:S01]  /*69b0*/  IMAD.U32 R6, RZ, RZ, UR6 ;  /* 0x00000006ff067e24 */ /* 0x000fe2000f8e00ff */
[----:B-----5:R-:W-:Y:S01]  /*69c0*/  MOV R11, UR5 ;  /* 0x00000005000b7c02 */ /* 0x020fe20008000f00 */
[----:B------:R-:W-:Y:S02]  /*69d0*/  IMAD.U32 R10, RZ, RZ, UR4 ;  /* 0x00000004ff0a7e24 */ /* 0x000fe4000f8e00ff */
[----:B------:R-:W-:Y:S07]  /*69e0*/  LEPC R20, `(.L_x_105) ;  /* 0x000000001014794e */ /* 0x000fee0000000000 */
[----:B---34-:R-:W-:Y:S05]  /*69f0*/  CALL.ABS.NOINC R2 ;  /* 0x0000000002007343 */ /* 0x018fea0003c00000 */
.L_x_105:
[----:B------:R-:W-:Y:S01]  /*6a00*/  ISETP.NE.AND P6, PT, R107, RZ, PT ;  /* 0x000000ff6b00720c */ /* 0x000fe20003fc5270 */
[----:B------:R-:W-:Y:S05]  /*6a10*/  WARPSYNC.ALL ;  /* 0x0000000000007948 */ /* 0x000fea0003800000 */
[----:B------:R-:W-:Y:S01]  /*6a20*/  R2UR UR4, R48 ;  /* 0x00000000300472ca */ /* 0x000fe200000e0000 */
[----:B------:R-:W-:Y:S01]  /*6a30*/  BSSY.RECONVERGENT B0, `(.L_x_106) ;  /* 0x000008f000007945 */ /* 0x000fe20003800200 */
[----:B------:R-:W-:Y:S02]  /*6a40*/  MOV R50, UR51 ;  /* 0x0000003300327c02 */ /* 0x000fe40008000f00 */
[----:B-1--4-:R-:W-:Y:S02]  /*6a50*/  SHF.L.U32 R3, R56, 0x10, RZ ;  /* 0x0000001038037819 */ /* 0x012fe400000006ff */
[----:B------:R-:W-:Y:S02]  /*6a60*/  MOV R72, UR37 ;  /* 0x0000002500487c02 */ /* 0x000fe40008000f00 */
[----:B------:R-:W-:Y:S02]  /*6a70*/  @P6 LEA R50, R50, UR48, 0x3 ;  /* 0x0000003032326c11 */ /* 0x000fe4000f8e18ff */
[C---:B------:R-:W-:Y:S02]  /*6a80*/  LOP3.LUT R51, R57.reuse, 0xffff0000, RZ, 0xc0, !PT ;  /* 0xffff000039337812 */ /* 0x040fe400078ec0ff */
[----:B------:R-:W-:Y:S01]  /*6a90*/  @P6 IADD3 R50, PT, PT, R50, 0x50, RZ ;  /* 0x0000005032326810 */ /* 0x000fe20007ffe0ff */
[----:B------:R-:W1:Y:S01]  /*6aa0*/  LDTM.x32 R4, tmem[UR4+0x20] ;  /* 0x00002004000479ee */ /* 0x000e6200082c0000 */
[----:B------:R-:W-:Y:S02]  /*6ab0*/  ISETP.NE.AND P0, PT, R102, RZ, PT ;  /* 0x000000ff6600720c */ /* 0x000fe40003f05270 */
[----:B------:R-:W-:Y:S02]  /*6ac0*/  @P6 PRMT R72, R72, 0x654, R50 ;  /* 0x0000065448486816 */ /* 0x000fe40000000032 */
[----:B------:R-:W-:Y:S01]  /*6ad0*/  SHF.L.U32 R50, R57, 0x10, RZ ;  /* 0x0000001039327819 */ /* 0x000fe200000006ff */
[C---:B-1----:R-:W-:Y:S01]  /*6ae0*/  FMUL R0, R47.reuse, R4 ;  /* 0x000000042f007220 */ /* 0x042fe20000400000 */
[----:B------:R-:W-:Y:S01]  /*6af0*/  LOP3.LUT R4, R56, 0xffff0000, RZ, 0xc0, !PT ;  /* 0xffff000038047812 */ /* 0x000fe200078ec0ff */
[C---:B------:R-:W-:Y:S01]  /*6b00*/  FMUL R2, R47.reuse, R5 ;  /* 0x000000052f027220 */ /* 0x040fe20000400000 */
[----:B------:R-:W-:Y:S01]  /*6b10*/  FMUL R7, R47, R7 ;  /* 0x000000072f077220 */ /* 0x000fe20000400000 */
[----:B------:R-:W-:Y:S01]  /*6b20*/  FFMA R0, R49, R3, R0 ;  /* 0x0000000331007223 */ /* 0x000fe20000000000 */
[----:B------:R-:W-:Y:S01]  /*6b30*/  FMUL R3, R47, R6 ;  /* 0x000000062f037220 */ /* 0x000fe20000400000 */
[----:B------:R-:W-:Y:S01]  /*6b40*/  FFMA R2, R49, R4, R2 ;  /* 0x0000000431027223 */ /* 0x000fe20000000002 */
[C---:B------:R-:W-:Y:S01]  /*6b50*/  FMUL R4, R47.reuse, R8 ;  /* 0x000000082f047220 */ /* 0x040fe20000400000 */
[C---:B------:R-:W-:Y:S01]  /*6b60*/  FMUL R8, R47.reuse, R12 ;  /* 0x0000000c2f087220 */ /* 0x040fe20000400000 */
[C---:B------:R-:W-:Y:S01]  /*6b70*/  FMUL R12, R47.reuse, R16 ;  /* 0x000000102f0c7220 */ /* 0x040fe20000400000 */
[C---:B------:R-:W-:Y:S01]  /*6b80*/  FMUL R16, R47.reuse, R20 ;  /* 0x000000142f107220 */ /* 0x040fe20000400000 */
[----:B------:R-:W-:Y:S01]  /*6b90*/  F2FP.BF16.F32.PACK_AB R52, R2, R0 ;  /* 0x000000000234723e */ /* 0x000fe200000010ff */
[C---:B------:R-:W-:Y:S01]  /*6ba0*/  FMUL R20, R47.reuse, R24 ;  /* 0x000000182f147220 */ /* 0x040fe20000400000 */
[C---:B------:R-:W-:Y:S01]  /*6bb0*/  LOP3.LUT R0, R58.reuse, 0xffff0000, RZ, 0xc0, !PT ;  /* 0xffff00003a007812 */ /* 0x040fe200078ec0ff */
[----:B------:R-:W-:Y:S01]  /*6bc0*/  FMUL R24, R47, R28 ;  /* 0x0000001c2f187220 */ /* 0x000fe20000400000 */
[----:B------:R-:W-:Y:S01]  /*6bd0*/  SHF.L.U32 R2, R59, 0x10, RZ ;  /* 0x000000103b027819 */ /* 0x000fe200000006ff */
[C---:B------:R-:W-:Y:S01]  /*6be0*/  FMUL R28, R47.reuse, R32 ;  /* 0x000000202f1c7220 */ /* 0x040fe20000400000 */
[----:B------:R-:W-:Y:S01]  /*6bf0*/  SHF.L.U32 R32, R58, 0x10, RZ ;  /* 0x000000103a207819 */ /* 0x000fe200000006ff */
[----:B------:R-:W-:Y:S01]  /*6c00*/  FMUL R5, R47, R9 ;  /* 0x000000092f057220 */ /* 0x000fe20000400000 */
[C---:B------:R-:W-:Y:S01]  /*6c10*/  FFMA R3, R49.reuse, R50, R3 ;  /* 0x0000003231037223 */ /* 0x040fe20000000003 */
[----:B------:R-:W-:Y:S01]  /*6c20*/  FFMA R7, R49, R51, R7 ;  /* 0x0000003331077223 */ /* 0x000fe20000000007 */
[----:B------:R-:W-:Y:S01]  /*6c30*/  FMUL R6, R47, R10 ;  /* 0x0000000a2f067220 */ /* 0x000fe20000400000 */
[----:B------:R-:W-:Y:S01]  /*6c40*/  FFMA R4, R49, R32, R4 ;  /* 0x0000002031047223 */ /* 0x000fe20000000004 */
[----:B------:R-:W-:Y:S01]  /*6c50*/  LOP3.LUT R32, R59, 0xffff0000, RZ, 0xc0, !PT ;  /* 0xffff00003b207812 */ /* 0x000fe200078ec0ff */
[----:B------:R-:W-:Y:S01]  /*6c60*/  FFMA R5, R49, R0, R5 ;  /* 0x0000000031057223 */ /* 0x000fe20000000005 */
[C---:B------:R-:W-:Y:S01]  /*6c70*/  SHF.L.U32 R0, R60.reuse, 0x10, RZ ;  /* 0x000000103c007819 */ /* 0x040fe200000006ff */
[----:B------:R-:W-:Y:S01]  /*6c80*/  FMUL R11, R47, R11 ;  /* 0x0000000b2f0b7220 */ /* 0x000fe20000400000 */
[----:B------:R-:W-:Y:S01]  /*6c90*/  F2FP.BF16.F32.PACK_AB R53, R7, R3 ;  /* 0x000000030735723e */ /* 0x000fe200000010ff */
[C---:B------:R-:W-:Y:S01]  /*6ca0*/  FFMA R6, R49.reuse, R2, R6 ;  /* 0x0000000231067223 */ /* 0x040fe20000000006 */
[----:B------:R-:W-:Y:S01]  /*6cb0*/  LOP3.LUT R2, R60, 0xffff0000, RZ, 0xc0, !PT ;  /* 0xffff00003c027812 */ /* 0x000fe200078ec0ff */
[----:B------:R-:W-:Y:S01]  /*6cc0*/  FFMA R11, R49, R32, R11 ;  /* 0x00000020310b7223 */ /* 0x000fe2000000000b */
[----:B------:R-:W-:Y:S01]  /*6cd0*/  SHF.L.U32 R3, R61, 0x10, RZ ;  /* 0x000000103d037819 */ /* 0x000fe200000006ff */
[----:B------:R-:W-:Y:S01]  /*6ce0*/  FFMA R8, R49, R0, R8 ;  /* 0x0000000031087223 */ /* 0x000fe20000000008 */
[----:B------:R-:W-:Y:S01]  /*6cf0*/  LOP3.LUT R0, R61, 0xffff0000, RZ, 0xc0, !PT ;  /* 0xffff00003d007812 */ /* 0x000fe200078ec0ff */
[----:B------:R-:W-:Y:S01]  /*6d00*/  FMUL R9, R47, R13 ;  /* 0x0000000d2f097220 */ /* 0x000fe20000400000 */
[----:B------:R-:W-:Y:S01]  /*6d10*/  F2FP.BF16.F32.PACK_AB R54, R5, R4 ;  /* 0x000000040536723e */ /* 0x000fe200000010ff */
[----:B------:R-:W-:Y:S01]  /*6d20*/  FMUL R10, R47, R14 ;  /* 0x0000000e2f0a7220 */ /* 0x000fe20000400000 */
[----:B------:R-:W-:Y:S01]  /*6d30*/  F2FP.BF16.F32.PACK_AB R55, R11, R6 ;  /* 0x000000060b37723e */ /* 0x000fe200000010ff */
[----:B------:R-:W-:Y:S01]  /*6d40*/  FMUL R15, R47, R15 ;  /* 0x0000000f2f0f7220 */ /* 0x000fe20000400000 */
[----:B------:R-:W-:Y:S01]  /*6d50*/  SHF.L.U32 R4, R77, 0x10, RZ ;  /* 0x000000104d047819 */ /* 0x000fe200000006ff */
[C---:B------:R-:W-:Y:S01]  /*6d60*/  FFMA R9, R49.reuse, R2, R9 ;  /* 0x0000000231097223 */ /* 0x040fe20000000009 */
[C---:B------:R-:W-:Y:S01]  /*6d70*/  SHF.L.U32 R2, R62.reuse, 0x10, RZ ;  /* 0x000000103e027819 */ /* 0x040fe200000006ff */
[C---:B------:R-:W-:Y:S01]  /*6d80*/  FFMA R10, R49.reuse, R3, R10 ;  /* 0x00000003310a7223 */ /* 0x040fe2000000000a */
[----:B------:R-:W-:Y:S01]  /*6d90*/  LOP3.LUT R3, R62, 0xffff0000, RZ, 0xc0, !PT ;  /* 0xffff00003e037812 */ /* 0x000fe200078ec0ff */
[----:B------:R-:W-:Y:S01]  /*6da0*/  FFMA R15, R49, R0, R15 ;  /* 0x00000000310f7223 */ /* 0x000fe2000000000f */
[----:B------:R-:W-:Y:S01]  /*6db0*/  SHF.L.U32 R0, R63, 0x10, RZ ;  /* 0x000000103f007819 */ /* 0x000fe200000006ff */
[----:B------:R-:W-:Y:S01]  /*6dc0*/  FMUL R13, R47, R17 ;  /* 0x000000112f0d7220 */ /* 0x000fe20000400000 */
[----:B------:R-:W-:Y:S01]  /*6dd0*/  F2FP.BF16.F32.PACK_AB R8, R9, R8 ;  /* 0x000000080908723e */ /* 0x000fe200000010ff */
[----:B------:R-:W-:Y:S01]  /*6de0*/  FMUL R14, R47, R18 ;  /* 0x000000122f0e7220 */ /* 0x000fe20000400000 */
[----:B------:R-:W-:Y:S01]  /*6df0*/  F2FP.BF16.F32.PACK_AB R9, R15, R10 ;  /* 0x0000000a0f09723e */ /* 0x000fe200000010ff */
[----:B------:R-:W-:Y:S01]  /*6e00*/  FFMA R12, R49, R2, R12 ;  /* 0x00000002310c7223 */ /* 0x000fe2000000000c */
[----:B------:R-:W-:Y:S01]  /*6e10*/  LOP3.LUT R2, R63, 0xffff0000, RZ, 0xc0, !PT ;  /* 0xffff00003f027812 */ /* 0x000fe200078ec0ff */
[----:B------:R-:W-:Y:S01]  /*6e20*/  FFMA R13, R49, R3, R13 ;  /* 0x00000003310d7223 */ /* 0x000fe2000000000d */
[----:B------:R-:W-:Y:S01]  /*6e30*/  SHF.L.U32 R3, R69, 0x10, RZ ;  /* 0x0000001045037819 */ /* 0x000fe200000006ff */
[----:B------:R-:W-:Y:S01]  /*6e40*/  FFMA R14, R49, R0, R14 ;  /* 0x00000000310e7223 */ /* 0x000fe2000000000e */
[C---:B------:R-:W-:Y:S01]  /*6e50*/  SHF.L.U32 R0, R68.reuse, 0x10, RZ ;  /* 0x0000001044007819 */ /* 0x040fe200000006ff */
[----:B------:R-:W-:Y:S01]  /*6e60*/  FMUL R19, R47, R19 ;  /* 0x000000132f137220 */ /* 0x000fe20000400000 */
[----:B------:R-:W-:Y:S01]  /*6e70*/  F2FP.BF16.F32.PACK_AB R10, R13, R12 ;  /* 0x0000000c0d0a723e */ /* 0x000fe200000010ff */
[----:B------:R-:W-:Y:S01]  /*6e80*/  FMUL R17, R47, R21 ;  /* 0x000000152f117220 */ /* 0x000fe20000400000 */
[----:B------:R-:W-:Y:S01]  /*6e90*/  LOP3.LUT R5, R79, 0xffff0000, RZ, 0xc0, !PT ;  /* 0xffff00004f057812 */ /* 0x000fe200078ec0ff */
[C---:B------:R-:W-:Y:S01]  /*6ea0*/  FFMA R19, R49.reuse, R2, R19 ;  /* 0x0000000231137223 */ /* 0x040fe20000000013 */
[----:B------:R-:W-:Y:S01]  /*6eb0*/  LOP3.LUT R2, R68, 0xffff0000, RZ, 0xc0, !PT ;  /* 0xffff000044027812 */ /* 0x000fe200078ec0ff */
[----:B------:R1:W-:Y:S01]  /*6ec0*/  STS.128 [R100+0x2000], R52 ;  /* 0x0020003464007388 */ /* 0x0003e20000000c00 */
[----:B------:R-:W-:Y:S01]  /*6ed0*/  FFMA R16, R49, R0, R16 ;  /* 0x0000000031107223 */ /* 0x000fe20000000010 */
[----:B------:R-:W-:Y:S01]  /*6ee0*/  LOP3.LUT R0, R69, 0xffff0000, RZ, 0xc0, !PT ;  /* 0xffff000045007812 */ /* 0x000fe200078ec0ff */
[----:B------:R-:W-:Y:S01]  /*6ef0*/  FMUL R18, R47, R22 ;  /* 0x000000162f127220 */ /* 0x000fe20000400000 */
[----:B------:R-:W-:Y:S01]  /*6f00*/  F2FP.BF16.F32.PACK_AB R11, R19, R14 ;  /* 0x0000000e130b723e */ /* 0x000fe200000010ff */
[----:B------:R-:W-:Y:S01]  /*6f10*/  FMUL R23, R47, R23 ;  /* 0x000000172f177220 */ /* 0x000fe20000400000 */
[C---:B------:R-:W-:Y:S01]  /*6f20*/  FFMA R17, R49.reuse, R2, R17 ;  /* 0x0000000231117223 */ /* 0x040fe20000000011 */
[C---:B------:R-:W-:Y:S01]  /*6f30*/  SHF.L.U32 R2, R70.reuse, 0x10, RZ ;  /* 0x0000001046027819 */ /* 0x040fe200000006ff */
[----:B------:R-:W-:Y:S01]  /*6f40*/  FFMA R18, R49, R3, R18 ;  /* 0x0000000331127223 */ /* 0x000fe20000000012 */
[----:B------:R-:W-:Y:S01]  /*6f50*/  SHF.L.U32 R3, R71, 0x10, RZ ;  /* 0x0000001047037819 */ /* 0x000fe200000006ff */
[----:B------:R1:W-:Y:S01]  /*6f60*/  STS.128 [R99+0x2010], R8 ;  /* 0x0020100863007388 */ /* 0x0003e20000000c00 */
[----:B------:R-:W-:Y:S01]  /*6f70*/  F2FP.BF16.F32.PACK_AB R16, R17, R16 ;  /* 0x000000101110723e */ /* 0x000fe200000010ff */
[----:B------:R-:W-:Y:S01]  /*6f80*/  FFMA R23, R49, R0, R23 ;  /* 0x0000000031177223 */ /* 0x000fe20000000017 */
[----:B------:R-:W-:Y:S01]  /*6f90*/  LOP3.LUT R0, R70, 0xffff0000, RZ, 0xc0, !PT ;  /* 0xffff000046007812 */ /* 0x000fe200078ec0ff */
[C---:B------:R-:W-:Y:S01]  /*6fa0*/  FMUL R21, R47.reuse, R25 ;  /* 0x000000192f157220 */ /* 0x040fe20000400000 */
[----:B------:R-:W-:Y:S01]  /*6fb0*/  FMUL R22, R47, R26 ;  /* 0x0000001a2f167220 */ /* 0x000fe20000400000 */
[C---:B------:R-:W-:Y:S01]  /*6fc0*/  FFMA R20, R49.reuse, R2, R20 ;  /* 0x0000000231147223 */ /* 0x040fe20000000014 */
[C---:B------:R-:W-:Y:S01]  /*6fd0*/  SHF.L.U32 R2, R76.reuse, 0x10, RZ ;  /* 0x000000104c027819 */ /* 0x040fe200000006ff */
[----:B------:R-:W-:Y:S01]  /*6fe0*/  FFMA R21, R49, R0, R21 ;  /* 0x0000000031157223 */ /* 0x000fe20000000015 */
[----:B------:R-:W-:Y:S01]  /*6ff0*/  LOP3.LUT R0, R71, 0xffff0000, RZ, 0xc0, !PT ;  /* 0xffff000047007812 */ /* 0x000fe200078ec0ff */
[----:B------:R-:W-:Y:S01]  /*7000*/  FFMA R22, R49, R3, R22 ;  /* 0x0000000331167223 */ /* 0x000fe20000000016 */
[C---:B------:R-:W-:Y:S01]  /*7010*/  FMUL R27, R47.reuse, R27 ;  /* 0x0000001b2f1b7220 */ /* 0x040fe20000400000 */
[----:B------:R-:W-:Y:S01]  /*7020*/  LOP3.LUT R3, R76, 0xffff0000, RZ, 0xc0, !PT ;  /* 0xffff00004c037812 */ /* 0x000fe200078ec0ff */
[C---:B------:R-:W-:Y:S01]  /*7030*/  FMUL R25, R47.reuse, R29 ;  /* 0x0000001d2f197220 */ /* 0x040fe20000400000 */
[----:B------:R-:W-:Y:S01]  /*7040*/  FMUL R26, R47, R30 ;  /* 0x0000001e2f1a7220 */ /* 0x000fe20000400000 */
[C---:B------:R-:W-:Y:S01]  /*7050*/  FFMA R27, R49.reuse, R0, R27 ;  /* 0x00000000311b7223 */ /* 0x040fe2000000001b */
[----:B------:R-:W-:Y:S01]  /*7060*/  FFMA R24, R49, R2, R24 ;  /* 0x0000000231187223 */ /* 0x000fe20000000018 */
[----:B------:R-:W-:Y:S01]  /*7070*/  LOP3.LUT R0, R77, 0xffff0000, RZ, 0xc0, !PT ;  /* 0xffff00004d007812 */ /* 0x000fe200078ec0ff */
[----:B------:R-:W-:Y:S01]  /*7080*/  FFMA R25, R49, R3, R25 ;  /* 0x0000000331197223 */ /* 0x000fe20000000019 */
[----:B------:R-:W-:Y:S01]  /*7090*/  FMUL R31, R47, R31 ;  /* 0x0000001f2f1f7220 */ /* 0x000fe20000400000 */
[C---:B------:R-:W-:Y:S01]  /*70a0*/  SHF.L.U32 R2, R78.reuse, 0x10, RZ ;  /* 0x000000104e027819 */ /* 0x040fe200000006ff */
[----:B------:R-:W-:Y:S01]  /*70b0*/  FFMA R26, R49, R4, R26 ;  /* 0x00000004311a7223 */ /* 0x000fe2000000001a */
[----:B------:R-:W-:Y:S01]  /*70c0*/  LOP3.LUT R3, R78, 0xffff0000, RZ, 0xc0, !PT ;  /* 0xffff00004e037812 */ /* 0x000fe200078ec0ff */
[----:B------:R-:W-:Y:S01]  /*70d0*/  FMUL R29, R47, R33 ;  /* 0x000000212f1d7220 */ /* 0x000fe20000400000 */
[----:B------:R-:W-:Y:S01]  /*70e0*/  SHF.L.U32 R4, R79, 0x10, RZ ;  /* 0x000000104f047819 */ /* 0x000fe200000006ff */
[----:B------:R-:W-:Y:S01]  /*70f0*/  FMUL R30, R47, R34 ;  /* 0x000000222f1e7220 */ /* 0x000fe20000400000 */
[----:B------:R-:W-:Y:S01]  /*7100*/  F2FP.BF16.F32.PACK_AB R17, R23, R18 ;  /* 0x000000121711723e */ /* 0x000fe200000010ff */
[----:B------:R-:W-:Y:S01]  /*7110*/  FFMA R31, R49, R0, R31 ;  /* 0x00000000311f7223 */ /* 0x000fe2000000001f */
[----:B------:R-:W-:Y:S01]  /*7120*/  FMUL R35, R47, R35 ;  /* 0x000000232f237220 */ /* 0x000fe20000400000 */
[----:B------:R-:W-:Y:S01]  /*7130*/  F2FP.BF16.F32.PACK_AB R18, R21, R20 ;  /* 0x000000141512723e */ /* 0x000fe200000010ff */
[----:B------:R-:W-:Y:S01]  /*7140*/  FFMA R28, R49, R2, R28 ;  /* 0x00000002311c7223 */ /* 0x000fe2000000001c */
[----:B------:R-:W-:Y:S01]  /*7150*/  F2FP.BF16.F32.PACK_AB R19, R27, R22 ;  /* 0x000000161b13723e */ /* 0x000fe200000010ff */
[C---:B------:R-:W-:Y:S01]  /*7160*/  FFMA R29, R49.reuse, R3, R29 ;  /* 0x00000003311d7223 */ /* 0x040fe2000000001d */
[C---:B------:R-:W-:Y:S01]  /*7170*/  FFMA R30, R49.reuse, R4, R30 ;  /* 0x00000004311e7223 */ /* 0x040fe2000000001e */
[----:B------:R-:W-:Y:S01]  /*7180*/  FFMA R35, R49, R5, R35 ;  /* 0x0000000531237223 */ /* 0x000fe20000000023 */
[----:B------:R-:W-:Y:S01]  /*7190*/  F2FP.BF16.F32.PACK_AB R24, R25, R24 ;  /* 0x000000181918723e */ /* 0x000fe200000010ff */
[----:B------:R1:W-:Y:S01]  /*71a0*/  STS.128 [R98+0x2020], R16 ;  /* 0x0020201062007388 */ /* 0x0003e20000000c00 */
[----:B------:R-:W-:Y:S02]  /*71b0*/  F2FP.BF16.F32.PACK_AB R25, R31, R26 ;  /* 0x0000001a1f19723e */ /* 0x000fe400000010ff */
[----:B------:R-:W-:Y:S02]  /*71c0*/  F2FP.BF16.F32.PACK_AB R26, R29, R28 ;  /* 0x0000001c1d1a723e */ /* 0x000fe400000010ff */
[----:B------:R-:W-:Y:S02]  /*71d0*/  F2FP.BF16.F32.PACK_AB R27, R35, R30 ;  /* 0x0000001e231b723e */ /* 0x000fe400000010ff */
[----:B------:R-:W-:Y:S02]  /*71e0*/  LEA R0, R65, UR48, 0x3 ;  /* 0x0000003041007c11 */ /* 0x000fe4000f8e18ff */
[----:B------:R-:W-:Y:S01]  /*71f0*/  @P6 SHF.L.U32 R2, R97, 0x1f, RZ ;  /* 0x0000001f61026819 */ /* 0x000fe200000006ff */
        /* <DEDUP_REMOVED lines=9> */
[----:B------:R-:W-:Y:S02]  /*7290*/  UIADD3 UR8, UP0, UPT, UR52, 0x680, URZ ;  /* 0x0000068034087890 */ /* 0x000fe4000ff1e0ff */
[----:B------:R-:W-:Y:S02]  /*72a0*/  UIADD3 UR5, UPT, UPT, UR41, 0x20, URZ ;  /* 0x0000002029057890 */ /* 0x000fe4000fffe0ff */
[----:B------:R-:W-:Y:S02]  /*72b0*/  UIADD3 UR4, UPT, UPT, UR48, 0x2200, URZ ;  /* 0x0000220030047890 */ /* 0x000fe4000fffe0ff */
[----:B------:R-:W-:Y:S01]  /*72c0*/  UIADD3.X UR9, UPT, UPT, URZ, UR53, URZ, UP0, !UPT ;  /* 0x00000035ff097290 */ /* 0x000fe200087fe4ff */
[----:B------:R-:W-:Y:S01]  /*72d0*/  UMOV UR6, UR42 ;  /* 0x0000002a00067c82 */ /* 0x000fe20008000000 */
[----:B------:R-:W-:Y:S07]  /*72e0*/  UMOV UR7, UR36 ;  /* 0x0000002400077c82 */ /* 0x000fee0008000000 */
[----:B------:R2:W-:Y:S01]  /*72f0*/  UTMASTG.3D [UR4], [UR8] ;  /* 0x00000004080073b5 */ /* 0x0005e20008010000 */
[----:B------:R0:W-:Y:S01]  /*7300*/  UTMACMDFLUSH ;  /* 0x00000000000079b7 */ /* 0x0001e20000000000 */
[----:B--2---:R-:W-:Y:S04]  /*7310*/  DEPBAR.LE SB0, 0x1 ;  /* 0x000080400000791a */ /* 0x004fe80000000000 */
.L_x_107:
[----:B------:R-:W-:Y:S05]  /*7320*/  BSYNC.RECONVERGENT B0 ;  /* 0x0000000000007941 */ /* 0x000fea0003800200 */
.L_x_106:
[----:B------:R-:W-:Y:S01]  /*7330*/  BAR.SYNC.DEFER_BLOCKING 0x1, 0x80 ;  /* 0x0042000000007b1d */ /* 0x000fe20000010000 */
[----:B------:R-:W-:Y:S04]  /*7340*/  UIADD3 UR40, UPT, UPT, UR51, 0x1, URZ ;  /* 0x0000000133287890 */ /* 0x000fe8000fffe0ff */
[----:B------:R-:W-:Y:S04]  /*7350*/  UISETP.NE.AND UP0, UPT, UR40, 0x4, UPT ;  /* 0x000000042800788c */ /* 0x000fe8000bf05270 */
[----:B------:R-:W-:Y:S01]  /*7360*/  USEL UR40, UR40, URZ, UP0 ;  /* 0x000000ff28287287 */ /* 0x000fe20008000000 */
[----:B------:R2:W-:Y:S01]  /*7370*/  @P6 SYNCS.ARRIVE.TRANS64.RED.A1T0 RZ, [R72+URZ], RZ ;  /* 0x000000ff48ff69a7 */ /* 0x0005e200081004ff */
[----:B------:R-:W-:Y:S01]  /*7380*/  BSSY B1, `(.L_x_108) ;  /* 0x0000017000017945 */ /* 0x000fe20003800000 */
[----:B------:R-:W4:Y:S02]  /*7390*/  @P6 SYNCS.PHASECHK.TRANS64.TRYWAIT P0, [R0+URZ+0x30], R2 ;  /* 0x00003002000065a7 */ /* 0x000f2400080011ff */
[----:B----4-:R-:W-:Y:S01]  /*73a0*/  @P6 SEL R66, RZ, 0x1, !P0 ;  /* 0x00000001ff426807 */ /* 0x010fe20004000000 */
[----:B--2---:R-:W-:Y:S06]  /*73b0*/  @!P6 BRA `(.L_x_109) ;  /* 0x00000000004ce947 */ /* 0x004fec0003800000 */
        /* <DEDUP_REMOVED lines=9> */
[----:B------:R-:W-:Y:S04]  /*7450*/  SHF.L.U32 R6, R97, 0x1f, RZ ;  /* 0x0000001f61067819 */ /* 0x000fe800000006ff */
[----:B------:R-:W2:Y:S02]  /*7460*/  SYNCS.PHASECHK.TRANS64.TRYWAIT P0, [R0+URZ+0x30], R6 ;  /* 0x00003006000075a7 */ /* 0x000ea400080011ff */
[----:B--2---:R-:W-:Y:S05]  /*7470*/  @!P0 BRA `(.L_x_112) ;  /* 0x00000024004c8947 */ /* 0x004fea0003800000 */
.L_x_111:
[----:B------:R-:W-:Y:S05]  /*7480*/  BSYNC B0 ;  /* 0x0000000000007941 */ /* 0x000fea0003800000 */
.L_x_110:
[----:B------:R-:W-:Y:S02]  /*7490*/  ISETP.NE.AND P0, PT, R67, RZ, PT ;  /* 0x000000ff4300720c */ /* 0x000fe40003f05270 */
[----:B------:R-:W-:Y:S11]  /*74a0*/  IADD3 R65, PT, PT, R65, 0x1, RZ ;  /* 0x0000000141417810 */ /* 0x000ff60007ffe0ff */
[----:B------:R4:W1:Y:S04]  /*74b0*/  @P0 LDS.128 R56, [R5] ;  /* 0x0000000005380984 */ /* 0x0008680000000c00 */
[----:B------:R4:W1:Y:S04]  /*74c0*/  @P0 LDS.128 R60, [R4+0x10] ;  /* 0x00001000043c0984 */ /* 0x0008680000000c00 */
[----:B------:R4:W1:Y:S04]  /*74d0*/  @P0 LDS.128 R68, [R3+0x20] ;  /* 0x0000200003440984 */ /* 0x0008680000000c00 */
[----:B------:R4:W1:Y:S02]  /*74e0*/  @P0 LDS.128 R76, [R2+0x30] ;  /* 0x00003000024c0984 */ /* 0x0008640000000c00 */
.L_x_109:
[----:B------:R-:W-:Y:S05]  /*74f0*/  BSYNC B1 ;  /* 0x0000000000017941 */ /* 0x000fea0003800000 */
.L_x_108:
        /* <DEDUP_REMOVED lines=21> */
.L_x_113:
        /* <DEDUP_REMOVED lines=146> */
.L_x_115:
[----:B------:R-:W-:Y:S05]  /*7f70*/  BSYNC.RECONVERGENT B0 ;  /* 0x0000000000007941 */ /* 0x000fea0003800200 */
.L_x_114:
        /* <DEDUP_REMOVED lines=21> */
.L_x_119:
[----:B------:R-:W-:Y:S05]  /*80d0*/  BSYNC B0 ;  /* 0x0000000000007941 */ /* 0x000fea0003800000 */
.L_x_118:
[----:B------:R-:W-:Y:S11]  /*80e0*/  ISETP.NE.AND P0, PT, R67, RZ, PT ;  /* 0x000000ff4300720c */ /* 0x000ff60003f05270 */
[----:B------:R-:W-:Y:S02]  /*80f0*/  @!UPT UIADD3 URZ, UPT, UPT, URZ, URZ, URZ ;  /* 0x000000fffffff290 */ /* 0x000fe4000fffe0ff */
[----:B------:R4:W1:Y:S04]  /*8100*/  @P0 LDS.128 R56, [R4] ;  /* 0x0000000004380984 */ /* 0x0008680000000c00 */
[----:B------:R4:W1:Y:S04]  /*8110*/  @P0 LDS.128 R60, [R3+0x10] ;  /* 0x00001000033c0984 */ /* 0x0008680000000c00 */
[----:B------:R4:W1:Y:S04]  /*8120*/  @P0 LDS.128 R68, [R2+0x20] ;  /* 0x0000200002440984 */ /* 0x0008680000000c00 */
[----:B------:R4:W1:Y:S02]  /*8130*/  @P0 LDS.128 R76, [R65+0x30] ;  /* 0x00003000414c0984 */ /* 0x0008640000000c00 */
.L_x_117:
[----:B------:R-:W-:Y:S05]  /*8140*/  BSYNC B1 ;  /* 0x0000000000017941 */ /* 0x000fea0003800000 */
.L_x_116:
        /* <DEDUP_REMOVED lines=21> */
.L_x_121:
[----:B------:R-:W-:Y:S01]  /*82a0*/  ISETP.NE.AND P0, PT, R102, RZ, PT ;  /* 0x000000ff6600720c */ /* 0x000fe20003f05270 */
[----:B------:R-:W-:Y:S05]  /*82b0*/  WARPSYNC.ALL ;  /* 0x0000000000007948 */ /* 0x000fea0003800000 */
[----:B------:R-:W-:Y:S01]  /*82c0*/  R2UR UR4, R48 ;  /* 0x00000000300472ca */ /* 0x000fe200000e0000 */
[----:B------:R-:W-:Y:S01]  /*82d0*/  BSSY.RECONVERGENT B0, `(.L_x_122) ;  /* 0x000008c000007945 */ /* 0x000fe20003800200 */
[----:B------:R-:W-:Y:S02]  /*82e0*/  R2UR UR5, R64 ;  /* 0x00000000400572ca */ /* 0x000fe400000e0000 */
[C---:B-1----:R-:W-:Y:S02]  /*82f0*/  SHF.L.U32 R0, R56.reuse, 0x10, RZ ;  /* 0x0000001038007819 */ /* 0x042fe400000006ff */
[----:B----4-:R-:W-:Y:S02]  /*8300*/  LOP3.LUT R2, R56, 0xffff0000, RZ, 0xc0, !PT ;  /* 0xffff000038027812 */ /* 0x010fe400078ec0ff */
[C---:B------:R-:W-:Y:S02]  /*8310*/  SHF.L.U32 R3, R57.reuse, 0x10, RZ ;  /* 0x0000001039037819 */ /* 0x040fe400000006ff */
[----:B------:R-:W-:Y:S02]  /*8320*/  LOP3.LUT R48, R57, 0xffff0000, RZ, 0xc0, !PT ;  /* 0xffff000039307812 */ /* 0x000fe400078ec0ff */
[C---:B------:R-:W-:Y:S01]  /*8330*/  SHF.L.U32 R50, R58.reuse, 0x10, RZ ;  /* 0x000000103a327819 */ /* 0x040fe200000006ff */
[----:B------:R-:W1:Y:S01]  /*8340*/  LDTM.x32 R4, tmem[UR4+0x60] ;  /* 0x00006004000479ee */ /* 0x000e6200082c0000 */
[----:B------:R-:W-:Y:S01]  /*8350*/  LOP3.LUT R51, R58, 0xffff0000, RZ, 0xc0, !PT ;  /* 0xffff00003a337812 */ /* 0x000fe200078ec0ff */
[----:B------:R-:W-:Y:S01]  /*8360*/  NOP ;  /* 0x0000000000007918 */ /* 0x000fe20000000000 */
[C---:B------:R-:W-:Y:S01]  /*8370*/  SHF.L.U32 R52, R59.reuse, 0x10, RZ ;  /* 0x000000103b347819 */ /* 0x040fe200000006ff */
[----:B------:R-:W-:Y:S01]  /*8380*/  UIADD3 UR5, UPT, UPT, UR5, 0xc0, URZ ;  /* 0x000000c005057890 */ /* 0x000fe2000fffe0ff */
[----:B------:R-:W-:Y:S02]  /*8390*/  LOP3.LUT R53, R59, 0xffff0000, RZ, 0xc0, !PT ;  /* 0xffff00003b357812 */ /* 0x000fe400078ec0ff */
[C---:B------:R-:W-:Y:S01]  /*83a0*/  SHF.L.U32 R54, R60.reuse, 0x10, RZ ;  /* 0x000000103c367819 */ /* 0x040fe200000006ff */
[----:B------:R-:W-:Y:S01]  /*83b0*/  UPRMT UR5, UR37, 0x654, UR5 ;  /* 0x0000065425057896 */ /* 0x000fe20008000005 */
[----:B------:R-:W-:Y:S02]  /*83c0*/  LOP3.LUT R55, R60, 0xffff0000, RZ, 0xc0, !PT ;  /* 0xffff00003c377812 */ /* 0x000fe400078ec0ff */
[C---:B------:R-:W-:Y:S02]  /*83d0*/  SHF.L.U32 R56, R61.reuse, 0x10, RZ ;  /* 0x000000103d387819 */ /* 0x040fe400000006ff */
[----:B------:R-:W-:Y:S02]  /*83e0*/  LOP3.LUT R57, R61, 0xffff0000, RZ, 0xc0, !PT ;  /* 0xffff00003d397812 */ /* 0x000fe400078ec0ff */
[C---:B------:R-:W-:Y:S02]  /*83f0*/  SHF.L.U32 R58, R62.reuse, 0x10, RZ ;  /* 0x000000103e3a7819 */ /* 0x040fe400000006ff */
[----:B------:R-:W-:Y:S01]  /*8400*/  LOP3.LUT R59, R62, 0xffff0000, RZ, 0xc0, !PT ;  /* 0xffff00003e3b7812 */ /* 0x000fe200078ec0ff */
[----:B-1----:R-:W-:Y:S01]  /*8410*/  SYNCS.ARRIVE.TRANS64.RED.A1T0 RZ, [UR5], RZ ;  /* 0x000000ffffff79a7 */ /* 0x002fe20008100405 */
[C---:B------:R-:W-:Y:S02]  /*8420*/  SHF.L.U32 R60, R63.reuse, 0x10, RZ ;  /* 0x000000103f3c7819 */ /* 0x040fe400000006ff */
[----:B------:R-:W-:Y:S02]  /*8430*/  LOP3.LUT R61, R63, 0xffff0000, RZ, 0xc0, !PT ;  /* 0xffff00003f3d7812 */ /* 0x000fe400078ec0ff */
[C---:B------:R-:W-:Y:S01]  /*8440*/  SHF.L.U32 R62, R68.reuse, 0x10, RZ ;  /* 0x00000010443e7819 */ /* 0x040fe200000006ff */
[C---:B------:R-:W-:Y:S01]  /*8450*/  FMUL R4, R47.reuse, R4 ;  /* 0x000000042f047220 */ /* 0x040fe20000400000 */
[C---:B------:R-:W-:Y:S01]  /*8460*/  FMUL R5, R47.reuse, R5 ;  /* 0x000000052f057220 */ /* 0x040fe20000400000 */
[----:B------:R-:W-:Y:S01]  /*8470*/  FMUL R6, R47, R6 ;  /* 0x000000062f067220 */ /* 0x000fe20000400000 */
[----:B------:R-:W-:Y:S01]  /*8480*/  LOP3.LUT R63, R68, 0xffff0000, RZ, 0xc0, !PT ;  /* 0xffff0000443f7812 */ /* 0x000fe200078ec0ff */
[C---:B------:R-:W-:Y:S01]  /*8490*/  FFMA R4, R49.reuse, R0, R4 ;  /* 0x0000000031047223 */ /* 0x040fe20000000004 */
[----:B------:R-:W-:Y:S01]  /*84a0*/  FFMA R5, R49, R2, R5 ;  /* 0x0000000231057223 */ /* 0x000fe20000000005 */
[----:B------:R-:W-:Y:S01]  /*84b0*/  SHF.L.U32 R64, R69, 0x10, RZ ;  /* 0x0000001045407819 */ /* 0x000fe200000006ff */
[----:B------:R-:W-:Y:S01]  /*84c0*/  FFMA R6, R49, R3, R6 ;  /* 0x0000000331067223 */ /* 0x000fe20000000006 */
[----:B------:R-:W-:Y:S01]  /*84d0*/  FMUL R7, R47, R7 ;  /* 0x000000072f077220 */ /* 0x000fe20000400000 */
[----:B------:R-:W-:Y:S01]  /*84e0*/  LOP3.LUT R65, R69, 0xffff0000, RZ, 0xc0, !PT ;  /* 0xffff000045417812 */ /* 0x000fe200078ec0ff */
[----:B------:R-:W-:Y:S01]  /*84f0*/  FMUL R8, R47, R8 ;  /* 0x000000082f087220 */ /* 0x000fe20000400000 */
[----:B------:R-:W-:Y:S01]  /*8500*/  F2FP.BF16.F32.PACK_AB R4, R5, R4 ;  /* 0x000000040504723e */ /* 0x000fe200000010ff */
[----:B------:R-:W-:Y:S01]  /*8510*/  FFMA R7, R49, R48, R7 ;  /* 0x0000003031077223 */ /* 0x000fe20000000007 */
[----:B------:R-:W-:Y:S01]  /*8520*/  FMUL R9, R47, R9 ;  /* 0x000000092f097220 */ /* 0x000fe20000400000 */
[----:B------:R-:W-:Y:S01]  /*8530*/  FFMA R8, R49, R50, R8 ;  /* 0x0000003231087223 */ /* 0x000fe20000000008 */
[C---:B------:R-:W-:Y:S01]  /*8540*/  SHF.L.U32 R66, R70.reuse, 0x10, RZ ;  /* 0x0000001046427819 */ /* 0x040fe200000006ff */
[----:B------:R-:W-:Y:S01]  /*8550*/  FMUL R0, R47, R10 ;  /* 0x0000000a2f007220 */ /* 0x000fe20000400000 */
[----:B------:R-:W-:Y:S01]  /*8560*/  F2FP.BF16.F32.PACK_AB R5, R7, R6 ;  /* 0x000000060705723e */ /* 0x000fe200000010ff */
[----:B------:R-:W-:Y:S01]  /*8570*/  FFMA R9, R49, R51, R9 ;  /* 0x0000003331097223 */ /* 0x000fe20000000009 */
[----:B------:R-:W-:Y:S01]  /*8580*/  FMUL R2, R47, R11 ;  /* 0x0000000b2f027220 */ /* 0x000fe20000400000 */
[----:B------:R-:W-:Y:S01]  /*8590*/  FFMA R0, R49, R52, R0 ;  /* 0x0000003431007223 */ /* 0x000fe20000000000 */
[----:B------:R-:W-:Y:S01]  /*85a0*/  LOP3.LUT R67, R70, 0xffff0000, RZ, 0xc0, !PT ;  /* 0xffff000046437812 */ /* 0x000fe200078ec0ff */
[----:B------:R-:W-:Y:S01]  /*85b0*/  FMUL R3, R47, R12 ;  /* 0x0000000c2f037220 */ /* 0x000fe20000400000 */
[----:B------:R-:W-:Y:S01]  /*85c0*/  F2FP.BF16.F32.PACK_AB R6, R9, R8 ;  /* 0x000000080906723e */ /* 0x000fe200000010ff */
[----:B------:R-:W-:Y:S01]  /*85d0*/  FFMA R2, R49, R53, R2 ;  /* 0x0000003531027223 */ /* 0x000fe20000000002 */
[----:B------:R-:W-:Y:S01]  /*85e0*/  FMUL R10, R47, R13 ;  /* 0x0000000d2f0a7220 */ /* 0x000fe20000400000 */
[----:B------:R-:W-:Y:S01]  /*85f0*/  FFMA R3, R49, R54, R3 ;  /* 0x0000003631037223 */ /* 0x000fe20000000003 */
[----:B------:R-:W-:Y:S01]  /*8600*/  SHF.L.U32 R68, R71, 0x10, RZ ;  /* 0x0000001047447819 */ /* 0x000fe200000006ff */
[----:B------:R-:W-:Y:S01]  /*8610*/  FMUL R11, R47, R14 ;  /* 0x0000000e2f0b7220 */ /* 0x000fe20000400000 */
[----:B------:R-:W-:Y:S01]  /*8620*/  F2FP.BF16.F32.PACK_AB R7, R2, R0 ;  /* 0x000000000207723e */ /* 0x000fe200000010ff */
[----:B------:R-:W-:Y:S01]  /*8630*/  FFMA R10, R49, R55, R10 ;  /* 0x00000037310a7223 */ /* 0x000fe2000000000a */
[C---:B------:R-:W-:Y:S01]  /*8640*/  FMUL R15, R47.reuse, R15 ;  /* 0x0000000f2f0f7220 */ /* 0x040fe20000400000 */
[C---:B------:R-:W-:Y:S01]  /*8650*/  FMUL R12, R47.reuse, R16 ;  /* 0x000000102f0c7220 */ /* 0x040fe20000400000 */
[----:B------:R-:W-:Y:S01]  /*8660*/  FMUL R13, R47, R17 ;  /* 0x000000112f0d7220 */ /* 0x000fe20000400000 */
[----:B------:R1:W-:Y:S01]  /*8670*/  STS.128 [R100+0x6000], R4 ;  /* 0x0060000464007388 */ /* 0x0003e20000000c00 */
[----:B------:R-:W-:Y:S01]  /*8680*/  LOP3.LUT R69, R71, 0xffff0000, RZ, 0xc0, !PT ;  /* 0xffff000047457812 */ /* 0x000fe200078ec0ff */
[C---:B------:R-:W-:Y:S01]  /*8690*/  FFMA R11, R49.reuse, R56, R11 ;  /* 0x00000038310b7223 */ /* 0x040fe2000000000b */
[----:B------:R-:W-:Y:S01]  /*86a0*/  SHF.L.U32 R70, R76, 0x10, RZ ;  /* 0x000000104c467819 */ /* 0x000fe200000006ff */
[C---:B------:R-:W-:Y:S01]  /*86b0*/  FFMA R15, R49.reuse, R57, R15 ;  /* 0x00000039310f7223 */ /* 0x040fe2000000000f */
[----:B------:R-:W-:Y:S01]  /*86c0*/  F2FP.BF16.F32.PACK_AB R8, R10, R3 ;  /* 0x000000030a08723e */ /* 0x000fe200000010ff */
[C---:B------:R-:W-:Y:S01]  /*86d0*/  FFMA R12, R49.reuse, R58, R12 ;  /* 0x0000003a310c7223 */ /* 0x040fe2000000000c */
[----:B------:R-:W-:Y:S01]  /*86e0*/  FFMA R13, R49, R59, R13 ;  /* 0x0000003b310d7223 */ /* 0x000fe2000000000d */
[C---:B------:R-:W-:Y:S01]  /*86f0*/  FMUL R14, R47.reuse, R18 ;  /* 0x000000122f0e7220 */ /* 0x040fe20000400000 */
[C---:B------:R-:W-:Y:S01]  /*8700*/  FMUL R19, R47.reuse, R19 ;  /* 0x000000132f137220 */ /* 0x040fe20000400000 */
[C---:B------:R-:W-:Y:S01]  /*8710*/  FMUL R16, R47.reuse, R20 ;  /* 0x000000142f107220 */ /* 0x040fe20000400000 */
[----:B------:R-:W-:Y:S01]  /*8720*/  FMUL R17, R47, R21 ;  /* 0x000000152f117220 */ /* 0x000fe20000400000 */
[----:B------:R-:W-:Y:S01]  /*8730*/  FFMA R14, R49, R60, R14 ;  /* 0x0000003c310e7223 */ /* 0x000fe2000000000e */
        /* <DEDUP_REMOVED lines=9> */
[----:B------:R-:W-:Y:S01]  /*87d0*/  F2FP.BF16.F32.PACK_AB R9, R15, R11 ;  /* 0x0000000b0f09723e */ /* 0x000fe200000010ff */
[----:B------:R-:W-:Y:S01]  /*87e0*/  FFMA R23, R49, R65, R23 ;  /* 0x0000004131177223 */ /* 0x000fe20000000017 */
[----:B------:R-:W-:Y:S01]  /*87f0*/  FMUL R27, R47, R27 ;  /* 0x0000001b2f1b7220 */ /* 0x000fe20000400000 */
[----:B------:R-:W-:Y:S01]  /*8800*/  F2FP.BF16.F32.PACK_AB R10, R13, R12 ;  /* 0x0000000c0d0a723e */ /* 0x000fe200000010ff */
[----:B------:R-:W-:Y:S01]  /*8810*/  FFMA R20, R49, R66, R20 ;  /* 0x0000004231147223 */ /* 0x000fe20000000014 */
[----:B------:R-:W-:Y:S01]  /*8820*/  F2FP.BF16.F32.PACK_AB R11, R19, R14 ;  /* 0x0000000e130b723e */ /* 0x000fe200000010ff */
[----:B------:R-:W-:Y:S01]  /*8830*/  FMUL R24, R47, R28 ;  /* 0x0000001c2f187220 */ /* 0x000fe20000400000 */
[----:B------:R-:W-:Y:S01]  /*8840*/  LOP3.LUT R71, R76, 0xffff0000, RZ, 0xc0, !PT ;  /* 0xffff00004c477812 */ /* 0x000fe200078ec0ff */
[----:B------:R-:W-:Y:S01]  /*8850*/  FFMA R21, R49, R67, R21 ;  /* 0x0000004331157223 */ /* 0x000fe20000000015 */
[----:B------:R-:W-:Y:S01]  /*8860*/  SHF.L.U32 R72, R77, 0x10, RZ ;  /* 0x000000104d487819 */ /* 0x000fe200000006ff */
[----:B------:R1:W-:Y:S01]  /*8870*/  STS.128 [R99+0x6010], R8 ;  /* 0x0060100863007388 */ /* 0x0003e20000000c00 */
[----:B------:R-:W-:Y:S01]  /*8880*/  FMUL R25, R47, R29 ;  /* 0x0000001d2f197220 */ /* 0x000fe20000400000 */
[----:B------:R-:W-:Y:S01]  /*8890*/  FFMA R22, R49, R68, R22 ;  /* 0x0000004431167223 */ /* 0x000fe20000000016 */
[----:B------:R-:W-:Y:S01]  /*88a0*/  LOP3.LUT R73, R77, 0xffff0000, RZ, 0xc0, !PT ;  /* 0xffff00004d497812 */ /* 0x000fe200078ec0ff */
[----:B------:R-:W-:Y:S01]  /*88b0*/  FMUL R26, R47, R30 ;  /* 0x0000001e2f1a7220 */ /* 0x000fe20000400000 */
[----:B------:R-:W-:Y:S01]  /*88c0*/  FFMA R27, R49, R69, R27 ;  /* 0x00000045311b7223 */ /* 0x000fe2000000001b */
[C---:B------:R-:W-:Y:S01]  /*88d0*/  SHF.L.U32 R74, R78.reuse, 0x10, RZ ;  /* 0x000000104e4a7819 */ /* 0x040fe200000006ff */
[----:B------:R-:W-:Y:S01]  /*88e0*/  FMUL R31, R47, R31 ;  /* 0x0000001f2f1f7220 */ /* 0x000fe20000400000 */
[----:B------:R-:W-:Y:S01]  /*88f0*/  FFMA R24, R49, R70, R24 ;  /* 0x0000004631187223 */ /* 0x000fe20000000018 */
[----:B------:R-:W-:Y:S01]  /*8900*/  LOP3.LUT R75, R78, 0xffff0000, RZ, 0xc0, !PT ;  /* 0xffff00004e4b7812 */ /* 0x000fe200078ec0ff */
[----:B------:R-:W-:Y:S01]  /*8910*/  FMUL R28, R47, R32 ;  /* 0x000000202f1c7220 */ /* 0x000fe20000400000 */
[----:B------:R-:W-:Y:S01]  /*8920*/  FFMA R25, R49, R71, R25 ;  /* 0x0000004731197223 */ /* 0x000fe20000000019 */
[----:B------:R-:W-:Y:S01]  /*8930*/  SHF.L.U32 R76, R79, 0x10, RZ ;  /* 0x000000104f4c7819 */ /* 0x000fe200000006ff */
[----:B------:R-:W-:Y:S01]  /*8940*/  FMUL R29, R47, R33 ;  /* 0x000000212f1d7220 */ /* 0x000fe20000400000 */
[----:B------:R-:W-:Y:S01]  /*8950*/  F2FP.BF16.F32.PACK_AB R16, R17, R16 ;  /* 0x000000101110723e */ /* 0x000fe200000010ff */
[----:B------:R-:W-:Y:S01]  /*8960*/  FFMA R26, R49, R72, R26 ;  /* 0x00000048311a7223 */ /* 0x000fe2000000001a */
[----:B------:R-:W-:Y:S01]  /*8970*/  LOP3.LUT R77, R79, 0xffff0000, RZ, 0xc0, !PT ;  /* 0xffff00004f4d7812 */ /* 0x000fe200078ec0ff */
        /* <DEDUP_REMOVED lines=33> */
.L_x_123:
[----:B------:R-:W-:Y:S05]  /*8b90*/  BSYNC.RECONVERGENT B0 ;  /* 0x0000000000007941 */ /* 0x000fea0003800200 */
.L_x_122:
[----:B------:R-:W-:Y:S01]  /*8ba0*/  BAR.SYNC.DEFER_BLOCKING 0x1, 0x80 ;  /* 0x0042000000007b1d */ /* 0x000fe20000010000 */
[----:B------:R-:W-:Y:S01]  /*8bb0*/  UISETP.NE.AND UP0, UPT, UR49, -0x4, UPT ;  /* 0xfffffffc3100788c */ /* 0x000fe2000bf05270 */
[----:B------:R-:W-:Y:S08]  /*8bc0*/  IADD3 R45, PT, PT, R45, 0x1, RZ ;  /* 0x000000012d2d7810 */ /* 0x000ff00007ffe0ff */
[----:B------:R-:W-:Y:S05]  /*8bd0*/  BRA.U !UP0, `(.L_x_124) ;  /* 0x0000000108287547 */ /* 0x000fea000b800000 */
[----:B------:R-:W-:Y:S01]  /*8be0*/  ISETP.NE.AND P0, PT, R107, RZ, PT ;  /* 0x000000ff6b00720c */ /* 0x000fe20003f05270 */
[----:B------:R-:W-:Y:S01]  /*8bf0*/  IMAD.U32 R2, RZ, RZ, UR51 ;  /* 0x00000033ff027e24 */ /* 0x000fe2000f8e00ff */
[----:B------:R-:W-:Y:S01]  /*8c00*/  UIADD3 UR51, UPT, UPT, UR51, 0x1, URZ ;  /* 0x0000000133337890 */ /* 0x000fe2000fffe0ff */
[----:B------:R-:W-:Y:S03]  /*8c10*/  IMAD.U32 R0, RZ, RZ, UR37 ;  /* 0x00000025ff007e24 */ /* 0x000fe6000f8e00ff */
[----:B------:R-:W-:Y:S04]  /*8c20*/  UISETP.NE.AND UP0, UPT, UR51, 0x4, UPT ;  /* 0x000000043300788c */ /* 0x000fe8000bf05270 */
[----:B------:R-:W-:Y:S03]  /*8c30*/  USEL UR51, UR51, URZ, UP0 ;  /* 0x000000ff33337287 */ /* 0x000fe60008000000 */
[----:B------:R-:W-:Y:S05]  /*8c40*/  @P0 LEA R2, R2, UR48, 0x3 ;  /* 0x0000003002020c11 */ /* 0x000fea000f8e18ff */
[----:B------:R-:W-:Y:S05]  /*8c50*/  @P0 VIADD R2, R2, 0x50 ;  /* 0x0000005002020836 */ /* 0x000fea0000000000 */
[----:B------:R-:W-:Y:S04]  /*8c60*/  @P0 PRMT R0, R0, 0x654, R2 ;  /* 0x0000065400000816 */ /* 0x000fe80000000002 */
[----:B------:R2:W-:Y:S03]  /*8c70*/  @P0 SYNCS.ARRIVE.TRANS64.RED.A1T0 RZ, [R0+URZ], RZ ;  /* 0x000000ff00ff09a7 */ /* 0x0005e600081004ff */
.L_x_124:
[----:B------:R-:W-:Y:S01]  /*8c80*/  ISETP.NE.AND P2, PT, R103, RZ, PT ;  /* 0x000000ff6700720c */ /* 0x000fe20003f45270 */
[----:B------:R-:W-:Y:S01]  /*8c90*/  UIADD3 UR49, UPT, UPT, UR49, 0x4, URZ ;  /* 0x0000000431317890 */ /* 0x000fe2000fffe0ff */
[----:B------:R-:W-:Y:S01]  /*8ca0*/  ISETP.NE.AND P0, PT, R105, 0x2, PT ;  /* 0x000000026900780c */ /* 0x000fe20003f05270 */
[----:B------:R-:W-:Y:S01]  /*8cb0*/  IMAD.IADD R14, R43, 0x1, R86 ;  /* 0x000000012b0e7824 */ /* 0x000fe200078e0256 */
[----:B------:R-:W-:Y:S01]  /*8cc0*/  ISETP.NE.AND P1, PT, R45, 0x4, PT ;  /* 0x000000042d00780c */ /* 0x000fe20003f25270 */
[----:B------:R-:W-:Y:S01]  /*8cd0*/  IMAD.IADD R15, R44, 0x1, R87 ;  /* 0x000000012c0f7824 */ /* 0x000fe200078e0257 */
[----:B------:R-:W-:Y:S02]  /*8ce0*/  SEL R2, RZ, 0x1, P0 ;  /* 0x00000001ff027807 */ /* 0x000fe40000000000 */
[----:B--2---:R-:W-:Y:S02]  /*8cf0*/  SEL R0, RZ, 0x1, P1 ;  /* 0x00000001ff007807 */ /* 0x004fe40000800000 */
[----:B------:R-:W-:Y:S02]  /*8d00*/  LOP3.LUT R95, R95, R2, RZ, 0x3c, !PT ;  /* 0x000000025f5f7212 */ /* 0x000fe400078e3cff */
[----:B------:R-:W-:Y:S02]  /*8d10*/  LOP3.LUT R96, R96, R0, RZ, 0x3c, !PT ;  /* 0x0000000060607212 */ /* 0x000fe400078e3cff */
[----:B------:R-:W-:Y:S02]  /*8d20*/  @P2 R2UR UR36, R94 ;  /* 0x000000005e2422ca */ /* 0x000fe400000e0000 */
[----:B------:R-:W-:Y:S02]  /*8d30*/  SEL R105, R105, RZ, P0 ;  /* 0x000000ff69697207 */ /* 0x000fe40000000000 */
[----:B------:R-:W-:Y:S01]  /*8d40*/  SEL R45, R45, RZ, P1 ;  /* 0x000000ff2d2d7207 */ /* 0x000fe20000800000 */
[----:B------:R-:W-:Y:S10]  /*8d50*/  @P2 BRA `(.L_x_125) ;  /* 0xffffffc000502947 */ /* 0x000ff4000383ffff */
[----:B------:R-:W-:-:S09]  /*8d60*/  UISETP.NE.AND UP0, UPT, UR50, URZ, UPT ;  /* 0x000000ff3200728c */ /* 0x000fd2000bf05270 */
[----:B------:R-:W-:Y:S05]  /*8d70*/  BRA.U !UP0, `(.L_x_126) ;  /* 0x0000000108487547 */ /* 0x000fea000b800000 */
[----:B------:R-:W2:Y:S02]  /*8d80*/  LDCU.64 UR4, c[0x0][0x890] ;  /* 0x00011200ff0477ac */ /* 0x000ea40008000a00 */
[----:B--2---:R-:W-:-:S04]  /*8d90*/  UISETP.NE.U32.AND UP0, UPT, UR4, URZ, UPT ;  /* 0x000000ff0400728c */ /* 0x004fc8000bf05070 */
[----:B------:R-:W-:-:S09]  /*8da0*/  UISETP.NE.AND.EX UP0, UPT, UR5, URZ, UPT, UP0 ;  /* 0x000000ff0500728c */ /* 0x000fd2000bf05300 */
[----:B------:R-:W-:Y:S05]  /*8db0*/  BRA.U UP0, `(.L_x_127) ;  /* 0x00000001000c7547 */ /* 0x000fea000b800000 */
[----:B------:R-:W-:-:S13]  /*8dc0*/  FSETP.NEU.AND P0, PT, R49, RZ, PT ;  /* 0x000000ff3100720b */ /* 0x000fda0003f0d000 */
[----:B------:R-:W-:Y:S05]  /*8dd0*/  @!P0 EXIT ;  /* 0x000000000000894d */ /* 0x000fea0003800000 */
[----:B------:R-:W-:Y:S05]  /*8de0*/  BRA `(.L_x_126) ;  /* 0x00000000002c7947 */ /* 0x000fea0003800000 */
.L_x_127:
[----:B------:R-:W-:Y:S01]  /*8df0*/  ISETP.NE.AND P0, PT, R104, RZ, PT ;  /* 0x000000ff6800720c */ /* 0x000fe20003f05270 */
[----:B------:R-:W-:-:S12]  /*8e00*/  BSSY.RECONVERGENT B0, `(.L_x_126) ;  /* 0x0000009000007945 */ /* 0x000fd80003800200 */
[----:B------:R-:W-:Y:S05]  /*8e10*/  @P0 BRA `(.L_x_128) ;  /* 0x0000000000140947 */ /* 0x000fea0003800000 */
[----:B------:R-:W2:Y:S02]  /*8e20*/  LDCU.64 UR4, c[0x0][0x888] ;  /* 0x00011100ff0477ac */ /* 0x000ea40008000a00 */
[----:B--2---:R-:W-:-:S04]  /*8e30*/  ISETP.NE.U32.AND P0, PT, RZ, UR4, PT ;  /* 0x00000004ff007c0c */ /* 0x004fc8000bf05070 */
[----:B------:R-:W-:-:S13]  /*8e40*/  ISETP.NE.AND.EX P0, PT, RZ, UR5, PT, P0 ;  /* 0x00000005ff007c0c */ /* 0x000fda000bf05300 */
[----:B------:R-:W-:Y:S05]  /*8e50*/  @!P0 EXIT ;  /* 0x000000000000894d */ /* 0x000fea0003800000 */
[----:B------:R-:W-:Y:S05]  /*8e60*/  BRA `(.L_x_129) ;  /* 0x0000000000087947 */ /* 0x000fea0003800000 */
.L_x_128:
[----:B------:R-:W-:-:S13]  /*8e70*/  FSETP.NEU.AND P0, PT, R49, RZ, PT ;  /* 0x000000ff3100720b */ /* 0x000fda0003f0d000 */
[----:B------:R-:W-:Y:S05]  /*8e80*/  @!P0 EXIT ;  /* 0x000000000000894d */ /* 0x000fea0003800000 */
.L_x_129:
[----:B------:R-:W-:Y:S05]  /*8e90*/  BSYNC.RECONVERGENT B0 ;  /* 0x0000000000007941 */ /* 0x000fea0003800200 */
.L_x_126:
[----:B------:R-:W-:Y:S01]  /*8ea0*/  ULEA UR4, UR51, UR48, 0x3 ;  /* 0x0000003033047291 */ /* 0x000fe2000f8e18ff */
[----:B------:R-:W-:-:S04]  /*8eb0*/  DEPBAR.LE SB0, 0x0 ;  /* 0x000080000000791a */ /* 0x000fc80000000000 */
[----:B------:R-:W-:-:S04]  /*8ec0*/  UIADD3 UR4, UPT, UPT, UR4, 0x50, URZ ;  /* 0x0000005004047890 */ /* 0x000fc8000fffe0ff */
[----:B------:R-:W-:-:S09]  /*8ed0*/  UPRMT UR4, UR37, 0x654, UR4 ;  /* 0x0000065425047896 */ /* 0x000fd20008000004 */
[----:B------:R-:W-:Y:S01]  /*8ee0*/  SYNCS.ARRIVE.TRANS64.RED.A1T0 RZ, [UR4], RZ ;  /* 0x000000ffffff79a7 */ /* 0x000fe20008100404 */
[----:B------:R-:W-:Y:S05]  /*8ef0*/  EXIT ;  /* 0x000000000000794d */ /* 0x000fea0003800000 */
.L_x_19:
[----:B--2---:R2:W1:Y:S02]  /*8f00*/  SYNCS.PHASECHK.TRANS64.TRYWAIT P0, [R2+URZ+0xf0], R3 ;  /* 0x0000f003020075a7 */ /* 0x00446400080011ff */
[----:B-1----:R-:W-:Y:S05]  /*8f10*/  @!P0 NANOSLEEP.SYNCS 0x989680 ;  /* 0x009896800000895d */ /* 0x002fea0003900000 */
[----:B------:R-:W1:Y:S02]  /*8f20*/  @!P0 SYNCS.PHASECHK.TRANS64 P0, [R2+URZ+0xf0], R3 ;  /* 0x0000f003020085a7 */ /* 0x000e6400080010ff */
[----:B-1----:R-:W-:Y:S05]  /*8f30*/  @!P0 BRA `(.L_x_19) ;  /* 0xfffffffc00f08947 */ /* 0x002fea000383ffff */
[----:B------:R-:W-:Y:S05]  /*8f40*/  BRA `(.L_x_130) ;  /* 0xffffff84009c7947 */ /* 0x000fea000383ffff */
.L_x_22:
[----:B-1----:R-:W-:-:S07]  /*8f50*/  MOV R2, UR33 ;  /* 0x0000002100027c02 */ /* 0x002fce0008000f00 */
.L_x_131:
[----:B-1----:R1:W2:Y:S02]  /*8f60*/  SYNCS.PHASECHK.TRANS64.TRYWAIT P0, [R2+URZ+0x18], R4 ;  /* 0x00001804020075a7 */ /* 0x0022a400080011ff */
[----:B--2---:R-:W-:Y:S05]  /*8f70*/  @!P0 NANOSLEEP.SYNCS 0x989680 ;  /* 0x009896800000895d */ /* 0x004fea0003900000 */
[----:B------:R-:W2:Y:S02]  /*8f80*/  @!P0 SYNCS.PHASECHK.TRANS64 P0, [R2+URZ+0x18], R4 ;  /* 0x00001804020085a7 */ /* 0x000ea400080010ff */
[----:B--2---:R-:W-:Y:S05]  /*8f90*/  @!P0 BRA `(.L_x_131) ;  /* 0xfffffffc00f08947 */ /* 0x004fea000383ffff */
[----:B------:R-:W-:Y:S05]  /*8fa0*/  BRA `(.L_x_21) ;  /* 0xffffff8400ec7947 */ /* 0x000fea000383ffff */
.L_x_28:
[----:B-1----:R-:W-:-:S07]  /*8fb0*/  MOV R2, UR33 ;  /* 0x0000002100027c02 */ /* 0x002fce0008000f00 */
.L_x_132:
[----:B-1----:R1:W2:Y:S02]  /*8fc0*/  SYNCS.PHASECHK.TRANS64.TRYWAIT P0, [R2+URZ+0x18], R4 ;  /* 0x00001804020075a7 */ /* 0x0022a400080011ff */
[----:B--2---:R-:W-:Y:S05]  /*8fd0*/  @!P0 NANOSLEEP.SYNCS 0x989680 ;  /* 0x009896800000895d */ /* 0x004fea0003900000 */
[----:B------:R-:W2:Y:S02]  /*8fe0*/  @!P0 SYNCS.PHASECHK.TRANS64 P0, [R2+URZ+0x18], R4 ;  /* 0x00001804020085a7 */ /* 0x000ea400080010ff */
[----:B--2---:R-:W-:Y:S05]  /*8ff0*/  @!P0 BRA `(.L_x_132) ;  /* 0xfffffffc00f08947 */ /* 0x004fea000383ffff */
[----:B------:R-:W-:Y:S05]  /*9000*/  BRA `(.L_x_27) ;  /* 0xffffff8800c07947 */ /* 0x000fea000383ffff */
.L_x_32:
[----:B-1----:R1:W2:Y:S02]  /*9010*/  SYNCS.PHASECHK.TRANS64.TRYWAIT P0, [R2+URZ+0x80], R3 ;  /* 0x00008003020075a7 */ /* 0x0022a400080011ff */
[----:B--2---:R-:W-:Y:S05]  /*9020*/  @!P0 NANOSLEEP.SYNCS 0x989680 ;  /* 0x009896800000895d */ /* 0x004fea0003900000 */
[----:B------:R-:W2:Y:S02]  /*9030*/  @!P0 SYNCS.PHASECHK.TRANS64 P0, [R2+URZ+0x80], R3 ;  /* 0x00008003020085a7 */ /* 0x000ea400080010ff */
[----:B--2---:R-:W-:Y:S05]  /*9040*/  @!P0 BRA `(.L_x_32) ;  /* 0xfffffffc00f08947 */ /* 0x004fea000383ffff */
[----:B------:R-:W-:Y:S05]  /*9050*/  BRA `(.L_x_133) ;  /* 0xffffff8c00747947 */ /* 0x000fea000383ffff */
.L_x_36:
[----:B----4-:R-:W-:-:S07]  /*9060*/  MOV R0, UR5 ;  /* 0x0000000500007c02 */ /* 0x010fce0008000f00 */
.L_x_134:
[----:B-1----:R1:W2:Y:S02]  /*9070*/  SYNCS.PHASECHK.TRANS64.TRYWAIT P0, [R0+URZ], R2 ;  /* 0x00000002000075a7 */ /* 0x0022a400080011ff */
[----:B--2---:R-:W-:Y:S05]  /*9080*/  @!P0 NANOSLEEP.SYNCS 0x989680 ;  /* 0x009896800000895d */ /* 0x004fea0003900000 */
[----:B------:R-:W2:Y:S02]  /*9090*/  @!P0 SYNCS.PHASECHK.TRANS64 P0, [R0+URZ], R2 ;  /* 0x00000002000085a7 */ /* 0x000ea400080010ff */
[----:B--2---:R-:W-:Y:S05]  /*90a0*/  @!P0 BRA `(.L_x_134) ;  /* 0xfffffffc00f08947 */ /* 0x004fea000383ffff */
[----:B------:R-:W-:Y:S05]  /*90b0*/  BRA `(.L_x_135) ;  /* 0xffffff9000e47947 */ /* 0x000fea000383ffff */
.L_x_37:
[----:B----4-:R-:W-:-:S07]  /*90c0*/  MOV R0, UR5 ;  /* 0x0000000500007c02 */ /* 0x010fce0008000f00 */
.L_x_136:
[----:B-1----:R1:W2:Y:S02]  /*90d0*/  SYNCS.PHASECHK.TRANS64.TRYWAIT P0, [R0+URZ], R2 ;  /* 0x00000002000075a7 */ /* 0x0022a400080011ff */
[----:B--2---:R-:W-:Y:S05]  /*90e0*/  @!P0 NANOSLEEP.SYNCS 0x989680 ;  /* 0x009896800000895d */ /* 0x004fea0003900000 */
[----:B------:R-:W2:Y:S02]  /*90f0*/  @!P0 SYNCS.PHASECHK.TRANS64 P0, [R0+URZ], R2 ;  /* 0x00000002000085a7 */ /* 0x000ea400080010ff */
[----:B--2---:R-:W-:Y:S05]  /*9100*/  @!P0 BRA `(.L_x_136) ;  /* 0xfffffffc00f08947 */ /* 0x004fea000383ffff */
[----:B------:R-:W-:Y:S05]  /*9110*/  BRA `(.L_x_137) ;  /* 0xffffff9000f07947 */ /* 0x000fea000383ffff */
.L_x_40:
[----:B-1----:R1:W2:Y:S02]  /*9120*/  SYNCS.PHASECHK.TRANS64.TRYWAIT P0, [R0+URZ+0xe0], R4 ;  /* 0x0000e004000075a7 */ /* 0x0022a400080011ff */
[----:B--2---:R-:W-:Y:S05]  /*9130*/  @!P0 NANOSLEEP.SYNCS 0x989680 ;  /* 0x009896800000895d */ /* 0x004fea0003900000 */
[----:B------:R-:W2:Y:S02]  /*9140*/  @!P0 SYNCS.PHASECHK.TRANS64 P0, [R0+URZ+0xe0], R4 ;  /* 0x0000e004000085a7 */ /* 0x000ea400080010ff */
[----:B--2---:R-:W-:Y:S05]  /*9150*/  @!P0 BRA `(.L_x_40) ;  /* 0xfffffffc00f08947 */ /* 0x004fea000383ffff */
[----:B------:R-:W-:Y:S05]  /*9160*/  BRA `(.L_x_138) ;  /* 0xffffff94004c7947 */ /* 0x000fea000383ffff */
.L_x_41:
[----:B------:R-:W-:-:S07]  /*9170*/  MOV R0, UR5 ;  /* 0x0000000500007c02 */ /* 0x000fce0008000f00 */
.L_x_139:
[----:B-1----:R1:W2:Y:S02]  /*9180*/  SYNCS.PHASECHK.TRANS64.TRYWAIT P0, [R0+URZ+0x90], R5 ;  /* 0x00009005000075a7 */ /* 0x0022a400080011ff */
[----:B--2---:R-:W-:Y:S05]  /*9190*/  @!P0 NANOSLEEP.SYNCS 0x989680 ;  /* 0x009896800000895d */ /* 0x004fea0003900000 */
[----:B------:R-:W2:Y:S02]  /*91a0*/  @!P0 SYNCS.PHASECHK.TRANS64 P0, [R0+URZ+0x90], R5 ;  /* 0x00009005000085a7 */ /* 0x000ea400080010ff */
[----:B--2---:R-:W-:Y:S05]  /*91b0*/  @!P0 BRA `(.L_x_139) ;  /* 0xfffffffc00f08947 */ /* 0x004fea000383ffff */
[----:B------:R-:W-:Y:S05]  /*91c0*/  BRA `(.L_x_140) ;  /* 0xffffff94005c7947 */ /* 0x000fea000383ffff */
.L_x_42:
[----:B-1----:R1:W2:Y:S02]  /*91d0*/  SYNCS.PHASECHK.TRANS64.TRYWAIT P1, [R0+URZ+0x80], R4 ;  /* 0x00008004000075a7 */ /* 0x0022a400080211ff */
[----:B--2---:R-:W-:Y:S05]  /*91e0*/  @!P1 NANOSLEEP.SYNCS 0x989680 ;  /* 0x009896800000995d */ /* 0x004fea0003900000 */
[----:B------:R-:W2:Y:S02]  /*91f0*/  @!P1 SYNCS.PHASECHK.TRANS64 P1, [R0+URZ+0x80], R4 ;  /* 0x00008004000095a7 */ /* 0x000ea400080210ff */
[----:B--2---:R-:W-:Y:S05]  /*9200*/  @!P1 BRA `(.L_x_42) ;  /* 0xfffffffc00f09947 */ /* 0x004fea000383ffff */
[----:B------:R-:W-:Y:S05]  /*9210*/  BRA `(.L_x_141) ;  /* 0xffffff94008c7947 */ /* 0x000fea000383ffff */
.L_x_45:
[----:B------:R-:W-:-:S07]  /*9220*/  MOV R0, UR5 ;  /* 0x0000000500007c02 */ /* 0x000fce0008000f00 */
.L_x_142:
[----:B-1----:R1:W2:Y:S02]  /*9230*/  SYNCS.PHASECHK.TRANS64.TRYWAIT P0, [R0+URZ+0x90], R2 ;  /* 0x00009002000075a7 */ /* 0x0022a400080011ff */
[----:B--2---:R-:W-:Y:S05]  /*9240*/  @!P0 NANOSLEEP.SYNCS 0x989680 ;  /* 0x009896800000895d */ /* 0x004fea0003900000 */
[----:B------:R-:W2:Y:S02]  /*9250*/  @!P0 SYNCS.PHASECHK.TRANS64 P0, [R0+URZ+0x90], R2 ;  /* 0x00009002000085a7 */ /* 0x000ea400080010ff */
[----:B--2---:R-:W-:Y:S05]  /*9260*/  @!P0 BRA `(.L_x_142) ;  /* 0xfffffffc00f08947 */ /* 0x004fea000383ffff */
[----:B------:R-:W-:Y:S05]  /*9270*/  BRA `(.L_x_44) ;  /* 0xffffff9400e07947 */ /* 0x000fea000383ffff */
.L_x_52:
[----:B-1----:R1:W2:Y:S02]  /*9280*/  SYNCS.PHASECHK.TRANS64.TRYWAIT P1, [R0+URZ+0x80], R2 ;  /* 0x00008002000075a7 */ /* 0x0022a400080211ff */
[----:B--2---:R-:W-:Y:S05]  /*9290*/  @!P1 NANOSLEEP.SYNCS 0x989680 ;  /* 0x009896800000995d */ /* 0x004fea0003900000 */
[----:B------:R-:W2:Y:S02]  /*92a0*/  @!P1 SYNCS.PHASECHK.TRANS64 P1, [R0+URZ+0x80], R2 ;  /* 0x00008002000095a7 */ /* 0x000ea400080210ff */
[----:B--2---:R-:W-:Y:S05]  /*92b0*/  @!P1 BRA `(.L_x_52) ;  /* 0xfffffffc00f09947 */ /* 0x004fea000383ffff */
[----:B------:R-:W-:Y:S05]  /*92c0*/  BRA `(.L_x_143) ;  /* 0xffffff9c00707947 */ /* 0x000fea000383ffff */
.L_x_53:
[----:B------:R-:W-:-:S07]  /*92d0*/  MOV R2, UR6 ;  /* 0x0000000600027c02 */ /* 0x000fce0008000f00 */
.L_x_144:
[----:B-1----:R1:W2:Y:S02]  /*92e0*/  SYNCS.PHASECHK.TRANS64.TRYWAIT P0, [R2+URZ+0xc0], R0 ;  /* 0x0000c000020075a7 */ /* 0x0022a400080011ff */
[----:B--2---:R-:W-:Y:S05]  /*92f0*/  @!P0 NANOSLEEP.SYNCS 0x989680 ;  /* 0x009896800000895d */ /* 0x004fea0003900000 */
[----:B------:R-:W2:Y:S02]  /*9300*/  @!P0 SYNCS.PHASECHK.TRANS64 P0, [R2+URZ+0xc0], R0 ;  /* 0x0000c000020085a7 */ /* 0x000ea400080010ff */
[----:B--2---:R-:W-:Y:S05]  /*9310*/  @!P0 BRA `(.L_x_144) ;  /* 0xfffffffc00f08947 */ /* 0x004fea000383ffff */
[----:B------:R-:W-:Y:S05]  /*9320*/  BRA `(.L_x_145) ;  /* 0xffffff9c00a87947 */ /* 0x000fea000383ffff */
.L_x_56:
[----:B------:R-:W-:Y:S07]  /*9330*/  MOV R0, UR11 ;  /* 0x0000000b00007c02 */ /* 0x000fee0008000f00 */
.L_x_146:
[----:B-1----:R1:W2:Y:S02]  /*9340*/  SYNCS.PHASECHK.TRANS64.TRYWAIT P0, [R0+URZ], R2 ;  /* 0x00000002000075a7 */ /* 0x0022a400080011ff */
[----:B--2---:R-:W-:Y:S05]  /*9350*/  @!P0 NANOSLEEP.SYNCS 0x989680 ;  /* 0x009896800000895d */ /* 0x004fea0003900000 */
[----:B------:R-:W2:Y:S02]  /*9360*/  @!P0 SYNCS.PHASECHK.TRANS64 P0, [R0+URZ], R2 ;  /* 0x00000002000085a7 */ /* 0x000ea400080010ff */
[----:B--2---:R-:W-:Y:S05]  /*9370*/  @!P0 BRA `(.L_x_146) ;  /* 0xfffffffc00f08947 */ /* 0x004fea000383ffff */
[----:B------:R-:W-:Y:S05]  /*9380*/  BRA `(.L_x_55) ;  /* 0xffffff9c00c47947 */ /* 0x000fea000383ffff */
.L_x_59:
[----:B------:R-:W-:-:S07]  /*9390*/  MOV R0, UR6 ;  /* 0x0000000600007c02 */ /* 0x000fce0008000f00 */
.L_x_147:
[----:B--2---:R2:W4:Y:S02]  /*93a0*/  SYNCS.PHASECHK.TRANS64.TRYWAIT P0, [R0+URZ], R2 ;  /* 0x00000002000075a7 */ /* 0x00452400080011ff */
[----:B----4-:R-:W-:Y:S05]  /*93b0*/  @!P0 NANOSLEEP.SYNCS 0x989680 ;  /* 0x009896800000895d */ /* 0x010fea0003900000 */
[----:B------:R-:W4:Y:S02]  /*93c0*/  @!P0 SYNCS.PHASECHK.TRANS64 P0, [R0+URZ], R2 ;  /* 0x00000002000085a7 */ /* 0x000f2400080010ff */
[----:B----4-:R-:W-:Y:S05]  /*93d0*/  @!P0 BRA `(.L_x_147) ;  /* 0xfffffffc00f08947 */ /* 0x010fea000383ffff */
[----:B------:R-:W-:Y:S05]  /*93e0*/  BRA `(.L_x_148) ;  /* 0xffffffa000f07947 */ /* 0x000fea000383ffff */
.L_x_60:
[----:B------:R-:W-:-:S07]  /*93f0*/  MOV R0, UR6 ;  /* 0x0000000600007c02 */ /* 0x000fce0008000f00 */
.L_x_149:
[----:B-1----:R1:W2:Y:S02]  /*9400*/  SYNCS.PHASECHK.TRANS64.TRYWAIT P0, [R0+URZ], R3 ;  /* 0x00000003000075a7 */ /* 0x0022a400080011ff */
[----:B--2---:R-:W-:Y:S05]  /*9410*/  @!P0 NANOSLEEP.SYNCS 0x989680 ;  /* 0x009896800000895d */ /* 0x004fea0003900000 */
[----:B------:R-:W2:Y:S02]  /*9420*/  @!P0 SYNCS.PHASECHK.TRANS64 P0, [R0+URZ], R3 ;  /* 0x00000003000085a7 */ /* 0x000ea400080010ff */
[----:B--2---:R-:W-:Y:S05]  /*9430*/  @!P0 BRA `(.L_x_149) ;  /* 0xfffffffc00f08947 */ /* 0x004fea000383ffff */
[----:B------:R-:W-:Y:S05]  /*9440*/  BRA `(.L_x_150) ;  /* 0xffffffa000fc7947 */ /* 0x000fea000383ffff */
.L_x_61:
[----:B------:R-:W-:-:S07]  /*9450*/  MOV R0, UR6 ;  /* 0x0000000600007c02 */ /* 0x000fce0008000f00 */
.L_x_151:
[----:B-1----:R1:W2:Y:S02]  /*9460*/  SYNCS.PHASECHK.TRANS64.TRYWAIT P0, [R0+URZ], R3 ;  /* 0x00000003000075a7 */ /* 0x0022a400080011ff */
[----:B--2---:R-:W-:Y:S05]  /*9470*/  @!P0 NANOSLEEP.SYNCS 0x989680 ;  /* 0x009896800000895d */ /* 0x004fea0003900000 */
[----:B------:R-:W2:Y:S02]  /*9480*/  @!P0 SYNCS.PHASECHK.TRANS64 P0, [R0+URZ], R3 ;  /* 0x00000003000085a7 */ /* 0x000ea400080010ff */
[----:B--2---:R-:W-:Y:S05]  /*9490*/  @!P0 BRA `(.L_x_151) ;  /* 0xfffffffc00f08947 */ /* 0x004fea000383ffff */
[----:B------:R-:W-:Y:S05]  /*94a0*/  BRA `(.L_x_152) ;  /* 0xffffffa400087947 */ /* 0x000fea000383ffff */
.L_x_62:
[----:B-1----:R-:W-:-:S07]  /*94b0*/  MOV R0, UR7 ;  /* 0x0000000700007c02 */ /* 0x002fce0008000f00 */
.L_x_153:
[----:B-1----:R1:W2:Y:S02]  /*94c0*/  SYNCS.PHASECHK.TRANS64.TRYWAIT P0, [R0+URZ], R2 ;  /* 0x00000002000075a7 */ /* 0x0022a400080011ff */
[----:B--2---:R-:W-:Y:S05]  /*94d0*/  @!P0 NANOSLEEP.SYNCS 0x989680 ;  /* 0x009896800000895d */ /* 0x004fea0003900000 */
[----:B------:R-:W2:Y:S02]  /*94e0*/  @!P0 SYNCS.PHASECHK.TRANS64 P0, [R0+URZ], R2 ;  /* 0x00000002000085a7 */ /* 0x000ea400080010ff */
[----:B--2---:R-:W-:Y:S05]  /*94f0*/  @!P0 BRA `(.L_x_153) ;  /* 0xfffffffc00f08947 */ /* 0x004fea000383ffff */
[----:B------:R-:W-:Y:S05]  /*9500*/  BRA `(.L_x_154) ;  /* 0xffffffa400147947 */ /* 0x000fea000383ffff */
.L_x_67:
[----:B--2---:R2:W3:Y:S02]  /*9510*/  SYNCS.PHASECHK.TRANS64.TRYWAIT P0, [R0+URZ+0x80], R2 ;  /* 0x00008002000075a7 */ /* 0x0044e400080011ff */
[----:B---3--:R-:W-:Y:S05]  /*9520*/  @!P0 NANOSLEEP.SYNCS 0x989680 ;  /* 0x009896800000895d */ /* 0x008fea0003900000 */
[----:B------:R-:W3:Y:S02]  /*9530*/  @!P0 SYNCS.PHASECHK.TRANS64 P0, [R0+URZ+0x80], R2 ;  /* 0x00008002000085a7 */ /* 0x000ee400080010ff */
[----:B---3--:R-:W-:Y:S05]  /*9540*/  @!P0 BRA `(.L_x_67) ;  /* 0xfffffffc00f08947 */ /* 0x008fea000383ffff */
[----:B------:R-:W-:Y:S05]  /*9550*/  BRA `(.L_x_155) ;  /* 0xffffffa800207947 */ /* 0x000fea000383ffff */
.L_x_70:
[----:B------:R-:W-:Y:S07]  /*9560*/  MOV R0, UR7 ;  /* 0x0000000700007c02 */ /* 0x000fee0008000f00 */
.L_x_156:
[----:B--2---:R2:W3:Y:S02]  /*9570*/  SYNCS.PHASECHK.TRANS64.TRYWAIT P0, [R0+URZ+0x78], R2 ;  /* 0x00007802000075a7 */ /* 0x0044e400080011ff */
[----:B---3--:R-:W-:Y:S05]  /*9580*/  @!P0 NANOSLEEP.SYNCS 0x989680 ;  /* 0x009896800000895d */ /* 0x008fea0003900000 */
[----:B------:R-:W3:Y:S02]  /*9590*/  @!P0 SYNCS.PHASECHK.TRANS64 P0, [R0+URZ+0x78], R2 ;  /* 0x00007802000085a7 */ /* 0x000ee400080010ff */
[----:B---3--:R-:W-:Y:S05]  /*95a0*/  @!P0 BRA `(.L_x_156) ;  /* 0xfffffffc00f08947 */ /* 0x008fea000383ffff */
[----:B------:R-:W-:Y:S05]  /*95b0*/  BRA `(.L_x_69) ;  /* 0xffffffac00007947 */ /* 0x000fea000383ffff */
.L_x_73:
[----:B------:R-:W-:Y:S07]  /*95c0*/  MOV R0, UR7 ;  /* 0x0000000700007c02 */ /* 0x000fee0008000f00 */
.L_x_157:
[----:B-1----:R1:W2:Y:S02]  /*95d0*/  SYNCS.PHASECHK.TRANS64.TRYWAIT P0, [R0+URZ+0x50], R14 ;  /* 0x0000500e000075a7 */ /* 0x0022a400080011ff */
[----:B--2---:R-:W-:Y:S05]  /*95e0*/  @!P0 NANOSLEEP.SYNCS 0x989680 ;  /* 0x009896800000895d */ /* 0x004fea0003900000 */
[----:B------:R-:W2:Y:S02]  /*95f0*/  @!P0 SYNCS.PHASECHK.TRANS64 P0, [R0+URZ+0x50], R14 ;  /* 0x0000500e000085a7 */ /* 0x000ea400080010ff */
[----:B--2---:R-:W-:Y:S05]  /*9600*/  @!P0 BRA `(.L_x_157) ;  /* 0xfffffffc00f08947 */ /* 0x004fea000383ffff */
[----:B------:R-:W-:Y:S05]  /*9610*/  BRA `(.L_x_158) ;  /* 0xffffffac00787947 */ /* 0x000fea000383ffff */
.L_x_74:
[----:B------:R-:W-:Y:S07]  /*9620*/  MOV R0, UR7 ;  /* 0x0000000700007c02 */ /* 0x000fee0008000f00 */
.L_x_159:
[----:B-1----:R1:W2:Y:S02]  /*9630*/  SYNCS.PHASECHK.TRANS64.TRYWAIT P0, [R0+URZ+0x58], R14 ;  /* 0x0000580e000075a7 */ /* 0x0022a400080011ff */
[----:B--2---:R-:W-:Y:S05]  /*9640*/  @!P0 NANOSLEEP.SYNCS 0x989680 ;  /* 0x009896800000895d */ /* 0x004fea0003900000 */
[----:B------:R-:W2:Y:S02]  /*9650*/  @!P0 SYNCS.PHASECHK.TRANS64 P0, [R0+URZ+0x58], R14 ;  /* 0x0000580e000085a7 */ /* 0x000ea400080010ff */
[----:B--2---:R-:W-:Y:S05]  /*9660*/  @!P0 BRA `(.L_x_159) ;  /* 0xfffffffc00f08947 */ /* 0x004fea000383ffff */
[----:B------:R-:W-:Y:S05]  /*9670*/  BRA `(.L_x_160) ;  /* 0xffffffac00b07947 */ /* 0x000fea000383ffff */
.L_x_75:
[----:B------:R-:W-:Y:S07]  /*9680*/  MOV R0, UR7 ;  /* 0x0000000700007c02 */ /* 0x000fee0008000f00 */
.L_x_161:
[----:B-1----:R1:W2:Y:S02]  /*9690*/  SYNCS.PHASECHK.TRANS64.TRYWAIT P0, [R0+URZ+0x60], R14 ;  /* 0x0000600e000075a7 */ /* 0x0022a400080011ff */
[----:B--2---:R-:W-:Y:S05]  /*96a0*/  @!P0 NANOSLEEP.SYNCS 0x989680 ;  /* 0x009896800000895d */ /* 0x004fea0003900000 */
[----:B------:R-:W2:Y:S02]  /*96b0*/  @!P0 SYNCS.PHASECHK.TRANS64 P0, [R0+URZ+0x60], R14 ;  /* 0x0000600e000085a7 */ /* 0x000ea400080010ff */
[----:B--2---:R-:W-:Y:S05]  /*96c0*/  @!P0 BRA `(.L_x_161) ;  /* 0xfffffffc00f08947 */ /* 0x004fea000383ffff */
[----:B------:R-:W-:Y:S05]  /*96d0*/  BRA `(.L_x_162) ;  /* 0xffffffac00f47947 */ /* 0x000fea000383ffff */
.L_x_76:
[----:B------:R-:W-:Y:S07]  /*96e0*/  MOV R0, UR7 ;  /* 0x0000000700007c02 */ /* 0x000fee0008000f00 */
.L_x_163:
[----:B-1----:R1:W2:Y:S02]  /*96f0*/  SYNCS.PHASECHK.TRANS64.TRYWAIT P0, [R0+URZ+0x68], R14 ;  /* 0x0000680e000075a7 */ /* 0x0022a400080011ff */
[----:B--2---:R-:W-:Y:S05]  /*9700*/  @!P0 NANOSLEEP.SYNCS 0x989680 ;  /* 0x009896800000895d */ /* 0x004fea0003900000 */
[----:B------:R-:W2:Y:S02]  /*9710*/  @!P0 SYNCS.PHASECHK.TRANS64 P0, [R0+URZ+0x68], R14 ;  /* 0x0000680e000085a7 */ /* 0x000ea400080010ff */
[----:B--2---:R-:W-:Y:S05]  /*9720*/  @!P0 BRA `(.L_x_163) ;  /* 0xfffffffc00f08947 */ /* 0x004fea000383ffff */
[----:B------:R-:W-:Y:S05]  /*9730*/  BRA `(.L_x_164) ;  /* 0xffffffb000787947 */ /* 0x000fea000383ffff */
.L_x_78:
[----:B------:R-:W-:-:S07]  /*9740*/  MOV R0, UR7 ;  /* 0x0000000700007c02 */ /* 0x000fce0008000f00 */
.L_x_165:
[----:B-1----:R1:W3:Y:S02]  /*9750*/  SYNCS.PHASECHK.TRANS64.TRYWAIT P0, [R0+URZ+0x50], R2 ;  /* 0x00005002000075a7 */ /* 0x0022e400080011ff */
[----:B---3--:R-:W-:Y:S05]  /*9760*/  @!P0 NANOSLEEP.SYNCS 0x989680 ;  /* 0x009896800000895d */ /* 0x008fea0003900000 */
[----:B------:R-:W3:Y:S02]  /*9770*/  @!P0 SYNCS.PHASECHK.TRANS64 P0, [R0+URZ+0x50], R2 ;  /* 0x00005002000085a7 */ /* 0x000ee400080010ff */
[----:B---3--:R-:W-:Y:S05]  /*9780*/  @!P0 BRA `(.L_x_165) ;  /* 0xfffffffc00f08947 */ /* 0x008fea000383ffff */
[----:B------:R-:W-:Y:S05]  /*9790*/  BRA `(.L_x_166) ;  /* 0xffffffb000e87947 */ /* 0x000fea000383ffff */
.L_x_79:
[----:B-1----:R-:W-:-:S07]  /*97a0*/  MOV R0, UR7 ;  /* 0x0000000700007c02 */ /* 0x002fce0008000f00 */
.L_x_167:
[----:B-1----:R1:W3:Y:S02]  /*97b0*/  SYNCS.PHASECHK.TRANS64.TRYWAIT P0, [R0+URZ+0x58], R2 ;  /* 0x00005802000075a7 */ /* 0x0022e400080011ff */
[----:B---3--:R-:W-:Y:S05]  /*97c0*/  @!P0 NANOSLEEP.SYNCS 0x989680 ;  /* 0x009896800000895d */ /* 0x008fea0003900000 */
[----:B------:R-:W3:Y:S02]  /*97d0*/  @!P0 SYNCS.PHASECHK.TRANS64 P0, [R0+URZ+0x58], R2 ;  /* 0x00005802000085a7 */ /* 0x000ee400080010ff */
[----:B---3--:R-:W-:Y:S05]  /*97e0*/  @!P0 BRA `(.L_x_167) ;  /* 0xfffffffc00f08947 */ /* 0x008fea000383ffff */
[----:B------:R-:W-:Y:S05]  /*97f0*/  BRA `(.L_x_168) ;  /* 0xffffffb000d87947 */ /* 0x000fea000383ffff */
.L_x_80:
[----:B-1----:R-:W-:-:S07]  /*9800*/  MOV R0, UR7 ;  /* 0x0000000700007c02 */ /* 0x002fce0008000f00 */
.L_x_169:
[----:B-1----:R1:W3:Y:S02]  /*9810*/  SYNCS.PHASECHK.TRANS64.TRYWAIT P0, [R0+URZ+0x60], R2 ;  /* 0x00006002000075a7 */ /* 0x0022e400080011ff */
[----:B---3--:R-:W-:Y:S05]  /*9820*/  @!P0 NANOSLEEP.SYNCS 0x989680 ;  /* 0x009896800000895d */ /* 0x008fea0003900000 */
[----:B------:R-:W3:Y:S02]  /*9830*/  @!P0 SYNCS.PHASECHK.TRANS64 P0, [R0+URZ+0x60], R2 ;  /* 0x00006002000085a7 */ /* 0x000ee400080010ff */
[----:B---3--:R-:W-:Y:S05]  /*9840*/  @!P0 BRA `(.L_x_169) ;  /* 0xfffffffc00f08947 */ /* 0x008fea000383ffff */
[----:B------:R-:W-:Y:S05]  /*9850*/  BRA `(.L_x_170) ;  /* 0xffffffb000c87947 */ /* 0x000fea000383ffff */
.L_x_82:
[----:B--2---:R2:W4:Y:S02]  /*9860*/  SYNCS.PHASECHK.TRANS64.TRYWAIT P0, [R0+URZ+0x80], R2 ;  /* 0x00008002000075a7 */ /* 0x00452400080011ff */
[----:B----4-:R-:W-:Y:S05]  /*9870*/  @!P0 NANOSLEEP.SYNCS 0x989680 ;  /* 0x009896800000895d */ /* 0x010fea0003900000 */
[----:B------:R-:W4:Y:S02]  /*9880*/  @!P0 SYNCS.PHASECHK.TRANS64 P0, [R0+URZ+0x80], R2 ;  /* 0x00008002000085a7 */ /* 0x000f2400080010ff */
[----:B----4-:R-:W-:Y:S05]  /*9890*/  @!P0 BRA `(.L_x_82) ;  /* 0xfffffffc00f08947 */ /* 0x010fea000383ffff */
[----:B------:R-:W-:Y:S05]  /*98a0*/  BRA `(.L_x_171) ;  /* 0xffffffb400907947 */ /* 0x000fea000383ffff */
.L_x_93:
[----:B-1----:R-:W-:Y:S04]  /*98b0*/  MOV R2, UR48 ;  /* 0x0000003000027c02 */ /* 0x002fe80008000f00 */
[----:B------:R1:W3:Y:S03]  /*98c0*/  SYNCS.PHASECHK.TRANS64.TRYWAIT P1, [R2+URZ+0x30], R3 ;  /* 0x00003003020075a7 */ /* 0x0002e600080211ff */
[----:B---3--:R-:W-:Y:S05]  /*98d0*/  @!P1 NANOSLEEP.SYNCS 0x989680 ;  /* 0x009896800000995d */ /* 0x008fea0003900000 */
[----:B------:R-:W3:Y:S02]  /*98e0*/  @!P1 SYNCS.PHASECHK.TRANS64 P1, [R2+URZ+0x30], R3 ;  /* 0x00003003020095a7 */ /* 0x000ee400080210ff */
[----:B---3--:R-:W-:Y:S05]  /*98f0*/  @!P1 BRA `(.L_x_93) ;  /* 0xfffffffc00ec9947 */ /* 0x008fea000383ffff */
[----:B------:R-:W-:Y:S05]  /*9900*/  BRA `(.L_x_92) ;  /* 0xffffffc0009c7947 */ /* 0x000fea000383ffff */
.L_x_95:
[----:B-1----:R1:W4:Y:S02]  /*9910*/  SYNCS.PHASECHK.TRANS64.TRYWAIT P0, [R64+URZ+0xa0], R0 ;  /* 0x0000a000400075a7 */ /* 0x00232400080011ff */
[----:B----4-:R-:W-:Y:S05]  /*9920*/  @!P0 NANOSLEEP.SYNCS 0x989680 ;  /* 0x009896800000895d */ /* 0x010fea0003900000 */
[----:B------:R-:W4:Y:S02]  /*9930*/  @!P0 SYNCS.PHASECHK.TRANS64 P0, [R64+URZ+0xa0], R0 ;  /* 0x0000a000400085a7 */ /* 0x000f2400080010ff */
[----:B----4-:R-:W-:Y:S05]  /*9940*/  @!P0 BRA `(.L_x_95) ;  /* 0xfffffffc00f08947 */ /* 0x010fea000383ffff */
[----:B------:R-:W-:Y:S05]  /*9950*/  BRA `(.L_x_94) ;  /* 0xffffffc000c47947 */ /* 0x000fea000383ffff */
.L_x_104:
[----:B--2---:R2:W4:Y:S02]  /*9960*/  SYNCS.PHASECHK.TRANS64.TRYWAIT P0, [R2+URZ+0x30], R0 ;  /* 0x00003000020075a7 */ /* 0x00452400080011ff */
[----:B----4-:R-:W-:Y:S05]  /*9970*/  @!P0 NANOSLEEP.SYNCS 0x989680 ;  /* 0x009896800000895d */ /* 0x010fea0003900000 */
[----:B------:R-:W4:Y:S02]  /*9980*/  @!P0 SYNCS.PHASECHK.TRANS64 P0, [R2+URZ+0x30], R0 ;  /* 0x00003000020085a7 */ /* 0x000f2400080010ff */
[----:B----4-:R-:W-:Y:S05]  /*9990*/  @!P0 BRA `(.L_x_104) ;  /* 0xfffffffc00f08947 */ /* 0x010fea000383ffff */
[----:B------:R-:W-:Y:S05]  /*99a0*/  BRA `(.L_x_103) ;  /* 0xffffffcc00a07947 */ /* 0x000fea000383ffff */
.L_x_112:
[----:B--2---:R2:W4:Y:S02]  /*99b0*/  SYNCS.PHASECHK.TRANS64.TRYWAIT P0, [R0+URZ+0x30], R6 ;  /* 0x00003006000075a7 */ /* 0x00452400080011ff */
[----:B----4-:R-:W-:Y:S05]  /*99c0*/  @!P0 NANOSLEEP.SYNCS 0x989680 ;  /* 0x009896800000895d */ /* 0x010fea0003900000 */
[----:B------:R-:W4:Y:S02]  /*99d0*/  @!P0 SYNCS.PHASECHK.TRANS64 P0, [R0+URZ+0x30], R6 ;  /* 0x00003006000085a7 */ /* 0x000f2400080010ff */
[----:B----4-:R-:W-:Y:S05]  /*99e0*/  @!P0 BRA `(.L_x_112) ;  /* 0xfffffffc00f08947 */ /* 0x010fea000383ffff */
[----:B------:R-:W-:Y:S05]  /*99f0*/  BRA `(.L_x_111) ;  /* 0xffffffd800a07947 */ /* 0x000fea000383ffff */
.L_x_120:
[----:B--2---:R2:W4:Y:S02]  /*9a00*/  SYNCS.PHASECHK.TRANS64.TRYWAIT P0, [R0+URZ+0x30], R5 ;  /* 0x00003005000075a7 */ /* 0x00452400080011ff */
[----:B----4-:R-:W-:Y:S05]  /*9a10*/  @!P0 NANOSLEEP.SYNCS 0x989680 ;  /* 0x009896800000895d */ /* 0x010fea0003900000 */
[----:B------:R-:W4:Y:S02]  /*9a20*/  @!P0 SYNCS.PHASECHK.TRANS64 P0, [R0+URZ+0x30], R5 ;  /* 0x00003005000085a7 */ /* 0x000f2400080010ff */
[----:B----4-:R-:W-:Y:S05]  /*9a30*/  @!P0 BRA `(.L_x_120) ;  /* 0xfffffffc00f08947 */ /* 0x010fea000383ffff */
[----:B------:R-:W-:Y:S05]  /*9a40*/  BRA `(.L_x_119) ;  /* 0xffffffe400a07947 */ /* 0x000fea000383ffff */
        .weak           $__internal_0_$__cuda_sm10x_tcgen05_guardrail_trap_col_being_dealloced_not_returned_by_alloc
        .type           $__internal_0_$__cuda_sm10x_tcgen05_guardrail_trap_col_being_dealloced_not_returned_by_alloc,@function
        .size           $__internal_0_$__cuda_sm10x_tcgen05_guardrail_trap_col_being_dealloced_not_returned_by_alloc,($__internal_1_$__cuda_sm10x_tcgen05_guardrail_trap_phase_invalid_during_alloc - $__internal_0_$__cuda_sm10x_tcgen05_guardrail_trap_col_being_dealloced_not_returned_by_alloc)
$__internal_0_$__cuda_sm10x_tcgen05_guardrail_trap_col_being_dealloced_not_returned_by_alloc:
[----:B------:R-:W-:Y:S05]  /*9a50*/  BPT.TRAP 0x1 ;  /* 0x000000040000795c */ /* 0x000fea0000300000 */
[----:B------:R-:W-:-:S04]  /*9a60*/  HFMA2 R3, -RZ, RZ, 0, 0 ;  /* 0x00000000ff037431 */ /* 0x000fc800000001ff */
[----:B------:R-:W-:Y:S05]  /*9a70*/  RET.REL.NODEC R2 `(_ZN7cutlass13device_kernelINS_4gemm6kernel13GemmUniversalIN4cute5tupleIJiiiiEEENS1_10collective13CollectiveMmaINS1_35MainloopSm100TmaUmmaWarpSpecializedILi3ELi2ELi4ENS5_IJNS4_1CILi1EEESB_SB_EEEEENS5_IJNSA_ILi128EEESE_SE_EEENS_10bfloat16_tENS5_IJlSB_lEEESG_SH_NS4_8TiledMMAINS4_8MMA_AtomIJNS4_20SM100_MMA_F16BF16_SSISG_SG_fLi128ELi128ELNS4_4UMMA5MajorE0ELSM_0ELNSL_7ScaleInE0ELSN_0EEEEEENS4_6LayoutISC_NS5_IJNSA_ILi0EEESR_SR_EEEEENS5_IJNS4_10UnderscoreESU_SU_EEEEENS4_13SM90_TMA_LOADENS4_14ComposedLayoutINS4_7SwizzleILi3ELi4ELi3EEENS4_18smem_ptr_flag_bitsILi16EEENSQ_INS5_IJNSA_ILi8EEENSA_ILi64EEEEEENS5_IJS14_SB_EEEEEEEvNS4_8identityESX_S18_vS19_EENS_8epilogue10collective18CollectiveEpilogueINS1B_23Sm100TmaWarpSpecializedILi4ELi2ELi32ELb1ELb0EEEJSF_NS5_IJNSQ_ISE_SB_EENSQ_INSA_ILi32EEESB_EEEEESG_SH_SG_SH_NS1B_6fusion15FusionCallbacksIS1F_NS1K_17LinearCombinationISG_fSG_fLNS_15FloatRoundStyleE2EEESF_S1J_JEEENS4_5SM1004TMEM4LOAD26SM100_TMEM_LOAD_32dp32b32xESX_NSY_INSZ_ILi2ELi4ELi3EEES12_NSQ_INS5_IJS13_S1H_EEENS5_IJS1H_SB_EEEEEEENS4_39AutoVectorizingCopyWithAssumedAlignmentILi128EEENS4_14SM90_TMA_STOREES1Y_S20_S20_EEEvvEEEEvNT_6ParamsE) ;  /* 0xffffff6402607950 */ /* 0x000fea0003c3ffff */
        .weak           $__internal_1_$__cuda_sm10x_tcgen05_guardrail_trap_phase_invalid_during_alloc
        .type           $__internal_1_$__cuda_sm10x_tcgen05_guardrail_trap_phase_invalid_during_alloc,@function
        .size           $__internal_1_$__cuda_sm10x_tcgen05_guardrail_trap_phase_invalid_during_alloc,($__internal_2_$__cuda_sm10x_tcgen05_guardrail_trap_unallocated_columns_being_dealloced - $__internal_1_$__cuda_sm10x_tcgen05_guardrail_trap_phase_invalid_during_alloc)
$__internal_1_$__cuda_sm10x_tcgen05_guardrail_trap_phase_invalid_during_alloc:
[----:B------:R-:W-:Y:S05]  /*9a80*/  BPT.TRAP 0x1 ;  /* 0x000000040000795c */ /* 0x000fea0000300000 */
[----:B------:R-:W-:-:S04]  /*9a90*/  MOV R3, 0x0 ;  /* 0x0000000000037802 */ /* 0x000fc80000000f00 */
[----:B------:R-:W-:Y:S05]  /*9aa0*/  RET.REL.NODEC R2 `(_ZN7cutlass13device_kernelINS_4gemm6kernel13GemmUniversalIN4cute5tupleIJiiiiEEENS1_10collective13CollectiveMmaINS1_35MainloopSm100TmaUmmaWarpSpecializedILi3ELi2ELi4ENS5_IJNS4_1CILi1EEESB_SB_EEEEENS5_IJNSA_ILi128EEESE_SE_EEENS_10bfloat16_tENS5_IJlSB_lEEESG_SH_NS4_8TiledMMAINS4_8MMA_AtomIJNS4_20SM100_MMA_F16BF16_SSISG_SG_fLi128ELi128ELNS4_4UMMA5MajorE0ELSM_0ELNSL_7ScaleInE0ELSN_0EEEEEENS4_6LayoutISC_NS5_IJNSA_ILi0EEESR_SR_EEEEENS5_IJNS4_10UnderscoreESU_SU_EEEEENS4_13SM90_TMA_LOADENS4_14ComposedLayoutINS4_7SwizzleILi3ELi4ELi3EEENS4_18smem_ptr_flag_bitsILi16EEENSQ_INS5_IJNSA_ILi8EEENSA_ILi64EEEEEENS5_IJS14_SB_EEEEEEEvNS4_8identityESX_S18_vS19_EENS_8epilogue10collective18CollectiveEpilogueINS1B_23Sm100TmaWarpSpecializedILi4ELi2ELi32ELb1ELb0EEEJSF_NS5_IJNSQ_ISE_SB_EENSQ_INSA_ILi32EEESB_EEEEESG_SH_SG_SH_NS1B_6fusion15FusionCallbacksIS1F_NS1K_17LinearCombinationISG_fSG_fLNS_15FloatRoundStyleE2EEESF_S1J_JEEENS4_5SM1004TMEM4LOAD26SM100_TMEM_LOAD_32dp32b32xESX_NSY_INSZ_ILi2ELi4ELi3EEES12_NSQ_INS5_IJS13_S1H_EEENS5_IJS1H_SB_EEEEEEENS4_39AutoVectorizingCopyWithAssumedAlignmentILi128EEENS4_14SM90_TMA_STOREES1Y_S20_S20_EEEvvEEEEvNT_6ParamsE) ;  /* 0xffffff6402547950 */ /* 0x000fea0003c3ffff */
        .weak           $__internal_2_$__cuda_sm10x_tcgen05_guardrail_trap_unallocated_columns_being_dealloced
        .type           $__internal_2_$__cuda_sm10x_tcgen05_guardrail_trap_unallocated_columns_being_dealloced,@function
        .size           $__internal_2_$__cuda_sm10x_tcgen05_guardrail_trap_unallocated_columns_being_dealloced,(.L_x_173 - $__internal_2_$__cuda_sm10x_tcgen05_guardrail_trap_unallocated_columns_being_dealloced)
$__internal_2_$__cuda_sm10x_tcgen05_guardrail_trap_unallocated_columns_being_dealloced:
[----:B------:R-:W-:Y:S05]  /*9ab0*/  BPT.TRAP 0x1 ;  /* 0x000000040000795c */ /* 0x000fea0000300000 */
[----:B------:R-:W-:-:S04]  /*9ac0*/  HFMA2 R3, -RZ, RZ, 0, 0 ;  /* 0x00000000ff037431 */ /* 0x000fc800000001ff */
[----:B------:R-:W-:Y:S05]  /*9ad0*/  RET.REL.NODEC R2 `(_ZN7cutlass13device_kernelINS_4gemm6kernel13GemmUniversalIN4cute5tupleIJiiiiEEENS1_10collective13CollectiveMmaINS1_35MainloopSm100TmaUmmaWarpSpecializedILi3ELi2ELi4ENS5_IJNS4_1CILi1EEESB_SB_EEEEENS5_IJNSA_ILi128EEESE_SE_EEENS_10bfloat16_tENS5_IJlSB_lEEESG_SH_NS4_8TiledMMAINS4_8MMA_AtomIJNS4_20SM100_MMA_F16BF16_SSISG_SG_fLi128ELi128ELNS4_4UMMA5MajorE0ELSM_0ELNSL_7ScaleInE0ELSN_0EEEEEENS4_6LayoutISC_NS5_IJNSA_ILi0EEESR_SR_EEEEENS5_IJNS4_10UnderscoreESU_SU_EEEEENS4_13SM90_TMA_LOADENS4_14ComposedLayoutINS4_7SwizzleILi3ELi4ELi3EEENS4_18smem_ptr_flag_bitsILi16EEENSQ_INS5_IJNSA_ILi8EEENSA_ILi64EEEEEENS5_IJS14_SB_EEEEEEEvNS4_8identityESX_S18_vS19_EENS_8epilogue10collective18CollectiveEpilogueINS1B_23Sm100TmaWarpSpecializedILi4ELi2ELi32ELb1ELb0EEEJSF_NS5_IJNSQ_ISE_SB_EENSQ_INSA_ILi32EEESB_EEEEESG_SH_SG_SH_NS1B_6fusion15FusionCallbacksIS1F_NS1K_17LinearCombinationISG_fSG_fLNS_15FloatRoundStyleE2EEESF_S1J_JEEENS4_5SM1004TMEM4LOAD26SM100_TMEM_LOAD_32dp32b32xESX_NSY_INSZ_ILi2ELi4ELi3EEES12_NSQ_INS5_IJS13_S1H_EEENS5_IJS1H_SB_EEEEEEENS4_39AutoVectorizingCopyWithAssumedAlignmentILi128EEENS4_14SM90_TMA_STOREES1Y_S20_S20_EEEvvEEEEvNT_6ParamsE) ;  /* 0xffffff6402487950 */ /* 0x000fea0003c3ffff */
.L_x_172:
[----:B------:R-:W-:-:S00]  /*9ae0*/  BRA `(.L_x_172) ;  /* 0xfffffffc00fc7947 */ /* 0x000fc0000383ffff */
[----:B------:R-:W-:-:S00]  /*9af0*/  NOP ;  /* 0x0000000000007918 */ /* 0x000fc00000000000 */
        /* <DEDUP_REMOVED lines=8> */
.L_x_173:


//--------------------- .nv.global.init           --------------------------
	.section	.nv.global.init,"aw",@progbits
.nv.global.init:
	.type		$str$27,@object
	.size		$str$27,($str$28 - $str$27)
$str$27:
        /*0000*/ 	.byte	0x28, 0x61, 0x64, 0x64, 0x72, 0x65, 0x73, 0x73, 0x20, 0x26, 0x20, 0x6d, 0x61, 0x73, 0x6b, 0x29
        /*0010*/ 	.byte	0x20, 0x3d, 0x3d, 0x20, 0x30, 0x00
	.type		$str$28,@object
	.size		$str$28,($str$26 - $str$28)
$str$28:
        /*0016*/ 	.byte	0x2f, 0x74, 0x6d, 0x70, 0x2f, 0x63, 0x75, 0x74, 0x6c, 0x61, 0x73, 0x73, 0x5f, 0x73, 0x77, 0x65
        /*0026*/ 	.byte	0x65, 0x70, 0x5f, 0x73, 0x72, 0x63, 0x2f, 0x69, 0x6e, 0x63, 0x6c, 0x75, 0x64, 0x65, 0x2f, 0x63
        /*0036*/ 	.byte	0x75, 0x74, 0x65, 0x2f, 0x70, 0x6f, 0x69, 0x6e, 0x74, 0x65, 0x72, 0x5f, 0x66, 0x6c, 0x61, 0x67
        /*0046*/ 	.byte	0x67, 0x65, 0x64, 0x2e, 0x68, 0x70, 0x70, 0x00
	.type		$str$26,@object
	.size		$str$26,($str$25 - $str$26)
$str$26:
        /*004e*/ 	.byte	0x2f, 0x74, 0x6d, 0x70, 0x2f, 0x63, 0x75, 0x74, 0x6c, 0x61, 0x73, 0x73, 0x5f, 0x73, 0x77, 0x65
        /*005e*/ 	.byte	0x65, 0x70, 0x5f, 0x73, 0x72, 0x63, 0x2f, 0x69, 0x6e, 0x63, 0x6c, 0x75, 0x64, 0x65, 0x2f, 0x63
        /*006e*/ 	.byte	0x75, 0x74, 0x65, 0x2f, 0x61, 0x74, 0x6f, 0x6d, 0x2f, 0x63, 0x6f, 0x70, 0x79, 0x5f, 0x74, 0x72
        /*007e*/ 	.byte	0x61, 0x69, 0x74, 0x73, 0x5f, 0x73, 0x6d, 0x31, 0x30, 0x30, 0x2e, 0x68, 0x70, 0x70, 0x00
	.type		$str$25,@object
	.size		$str$25,(__unnamed_1 - $str$25)
$str$25:
        /*008d*/ 	.byte	0x28, 0x28, 0x75, 0x69, 0x6e, 0x74, 0x33, 0x32, 0x5f, 0x74, 0x28, 0x74, 0x68, 0x72, 0x65, 0x61
        /*009d*/ 	.byte	0x64, 0x49, 0x64, 0x78, 0x2e, 0x78, 0x29, 0x20, 0x2f, 0x20, 0x33, 0x32, 0x29, 0x20, 0x25, 0x20
        /*00ad*/ 	.byte	0x34, 0x29, 0x20, 0x3d, 0x3d, 0x20, 0x28, 0x28, 0x28, 0x74, 0x6d, 0x65, 0x6d, 0x5f, 0x61, 0x64
        /*00bd*/ 	.byte	0x64, 0x72, 0x20, 0x3e, 0x3e, 0x20, 0x31, 0x36, 0x29, 0x20, 0x2f, 0x20, 0x33, 0x32, 0x29, 0x20
        /*00cd*/ 	.byte	0x25, 0x20, 0x34, 0x29, 0x00
	.type		__unnamed_1,@object
	.size		__unnamed_1,(__unnamed_2 - __unnamed_1)
__unnamed_1:
        /*00d2*/ 	.byte	0x61, 0x75, 0x74, 0x6f, 0x20, 0x63, 0x75, 0x74, 0x65, 0x3a, 0x3a, 0x61, 0x73, 0x5f, 0x70, 0x6f
        /* <DEDUP_REMOVED lines=24> */
        /*0262*/ 	.byte	0x34, 0x30, 0x39, 0x36, 0x3e, 0x3e, 0x3e, 0x3e, 0x5d, 0x00
	.type		__unnamed_2,@object
	.size		__unnamed_2,(.L_2 - __unnamed_2)
__unnamed_2:
        /* <DEDUP_REMOVED lines=42> */
        /*050c*/ 	.byte	0x3e, 0x3e, 0x5d, 0x00
.L_2:


//--------------------- .nv.shared._ZN7cutlass13device_kernelINS_4gemm6kernel13GemmUniversalIN4cute5tupleIJiiiiEEENS1_10collective13CollectiveMmaINS1_35MainloopSm100TmaUmmaWarpSpecializedILi3ELi2ELi4ENS5_IJNS4_1CILi1EEESB_SB_EEEEENS5_IJNSA_ILi128EEESE_SE_EEENS_10bfloat16_tENS5_IJlSB_lEEESG_SH_NS4_8TiledMMAINS4_8MMA_AtomIJNS4_20SM100_MMA_F16BF16_SSISG_SG_fLi128ELi128ELNS4_4UMMA5MajorE0ELSM_0ELNSL_7ScaleInE0ELSN_0EEEEEENS4_6LayoutISC_NS5_IJNSA_ILi0EEESR_SR_EEEEENS5_IJNS4_10UnderscoreESU_SU_EEEEENS4_13SM90_TMA_LOADENS4_14ComposedLayoutINS4_7SwizzleILi3ELi4ELi3EEENS4_18smem_ptr_flag_bitsILi16EEENSQ_INS5_IJNSA_ILi8EEENSA_ILi64EEEEEENS5_IJS14_SB_EEEEEEEvNS4_8identityESX_S18_vS19_EENS_8epilogue10collective18CollectiveEpilogueINS1B_23Sm100TmaWarpSpecializedILi4ELi2ELi32ELb1ELb0EEEJSF_NS5_IJNSQ_ISE_SB_EENSQ_INSA_ILi32EEESB_EEEEESG_SH_SG_SH_NS1B_6fusion15FusionCallbacksIS1F_NS1K_17LinearCombinationISG_fSG_fLNS_15FloatRoundStyleE2EEESF_S1J_JEEENS4_5SM1004TMEM4LOAD26SM100_TMEM_LOAD_32dp32b32xESX_NSY_INSZ_ILi2ELi4ELi3EEES12_NSQ_INS5_IJS13_S1H_EEENS5_IJS1H_SB_EEEEEEENS4_39AutoVectorizingCopyWithAssumedAlignmentILi128EEENS4_14SM90_TMA_STOREES1Y_S20_S20_EEEvvEEEEvNT_6ParamsE --------------------------
	.section	.nv.shared._ZN7cutlass13device_kernelINS_4gemm6kernel13GemmUniversalIN4cute5tupleIJiiiiEEENS1_10collective13CollectiveMmaINS1_35MainloopSm100TmaUmmaWarpSpecializedILi3ELi2ELi4ENS5_IJNS4_1CILi1EEESB_SB_EEEEENS5_IJNSA_ILi128EEESE_SE_EEENS_10bfloat16_tENS5_IJlSB_lEEESG_SH_NS4_8TiledMMAINS4_8MMA_AtomIJNS4_20SM100_MMA_F16BF16_SSISG_SG_fLi128ELi128ELNS4_4UMMA5MajorE0ELSM_0ELNSL_7ScaleInE0ELSN_0EEEEEENS4_6LayoutISC_NS5_IJNSA_ILi0EEESR_SR_EEEEENS5_IJNS4_10UnderscoreESU_SU_EEEEENS4_13SM90_TMA_LOADENS4_14ComposedLayoutINS4_7SwizzleILi3ELi4ELi3EEENS4_18smem_ptr_flag_bitsILi16EEENSQ_INS5_IJNSA_ILi8EEENSA_ILi64EEEEEENS5_IJS14_SB_EEEEEEEvNS4_8identityESX_S18_vS19_EENS_8epilogue10collective18CollectiveEpilogueINS1B_23Sm100TmaWarpSpecializedILi4ELi2ELi32ELb1ELb0EEEJSF_NS5_IJNSQ_ISE_SB_EENSQ_INSA_ILi32EEESB_EEEEESG_SH_SG_SH_NS1B_6fusion15FusionCallbacksIS1F_NS1K_17LinearCombinationISG_fSG_fLNS_15FloatRoundStyleE2EEESF_S1J_JEEENS4_5SM1004TMEM4LOAD26SM100_TMEM_LOAD_32dp32b32xESX_NSY_INSZ_ILi2ELi4ELi3EEES12_NSQ_INS5_IJS13_S1H_EEENS5_IJS1H_SB_EEEEEEENS4_39AutoVectorizingCopyWithAssumedAlignmentILi128EEENS4_14SM90_TMA_STOREES1Y_S20_S20_EEEvvEEEEvNT_6ParamsE,"aw",@nobits
	.sectionflags	@""
	.align	16
	.zero		1024


//--------------------- .nv.shared.reserved.0     --------------------------
	.section	.nv.shared.reserved.0,"aw",@nobits
	.weak		__nv_reservedSMEM_offset_0_alias
	.size		__nv_reservedSMEM_offset_0_alias, 0, 64
	.other		__nv_reservedSMEM_offset_0_alias,@"STO_CUDA_RESERVED_SHARED STV_DEFAULT"
__nv_reservedSMEM_offset_0_alias:
	.zero		0
.nv.shared.reserved.0:
	.zero		64
	.weak		__nv_reservedSMEM_tcgen05_partition
	.type		__nv_reservedSMEM_tcgen05_partition,@object
	.size		__nv_reservedSMEM_tcgen05_partition,(.L_0 - __nv_reservedSMEM_tcgen05_partition)
__nv_reservedSMEM_tcgen05_partition:
	.zero		32
.L_0:


//--------------------- .nv.global                --------------------------
	.section	.nv.global,"aw",@nobits
.nv.global:
	.type		_ZN40_INTERNAL_43c90a52_4_k_cu_3f65e6d5_162544cute1_E,@object
	.size		_ZN40_INTERNAL_43c90a52_4_k_cu_3f65e6d5_162544cute1_E,(_ZN40_INTERNAL_43c90a52_4_k_cu_3f65e6d5_162544cuda3std3__45__cpo6cbeginE - _ZN40_INTERNAL_43c90a52_4_k_cu_3f65e6d5_162544cute1_E)
_ZN40_INTERNAL_43c90a52_4_k_cu_3f65e6d5_162544cute1_E:
	.zero		1
	.type		_ZN40_INTERNAL_43c90a52_4_k_cu_3f65e6d5_162544cuda3std3__45__cpo6cbeginE,@object
	.size		_ZN40_INTERNAL_43c90a52_4_k_cu_3f65e6d5_162544cuda3std3__45__cpo6cbeginE,(_ZN40_INTERNAL_43c90a52_4_k_cu_3f65e6d5_162544cuda3std3__48in_placeE - _ZN40_INTERNAL_43c90a52_4_k_cu_3f65e6d5_162544cuda3std3__45__cpo6cbeginE)
_ZN40_INTERNAL_43c90a52_4_k_cu_3f65e6d5_162544cuda3std3__45__cpo6cbeginE:
	.zero		1
	.type		_ZN40_INTERNAL_43c90a52_4_k_cu_3f65e6d5_162544cuda3std3__48in_placeE,@object
	.size		_ZN40_INTERNAL_43c90a52_4_k_cu_3f65e6d5_162544cuda3std3__48in_placeE,(_ZN40_INTERNAL_43c90a52_4_k_cu_3f65e6d5_162544cuda3std6ranges3__45__cpo9iter_moveE - _ZN40_INTERNAL_43c90a52_4_k_cu_3f65e6d5_162544cuda3std3__48in_placeE)
_ZN40_INTERNAL_43c90a52_4_k_cu_3f65e6d5_162544cuda3std3__48in_placeE:
	.zero		1
	.type		_ZN40_INTERNAL_43c90a52_4_k_cu_3f65e6d5_162544cuda3std6ranges3__45__cpo9iter_moveE,@object
	.size		_ZN40_INTERNAL_43c90a52_4_k_cu_3f65e6d5_162544cuda3std6ranges3__45__cpo9iter_moveE,(_ZN40_INTERNAL_43c90a52_4_k_cu_3f65e6d5_162544cuda3std3__45__cpo5beginE - _ZN40_INTERNAL_43c90a52_4_k_cu_3f65e6d5_162544cuda3std6ranges3__45__cpo9iter_moveE)
_ZN40_INTERNAL_43c90a52_4_k_cu_3f65e6d5_162544cuda3std6ranges3__45__cpo9iter_moveE:
	.zero		1
	.type		_ZN40_INTERNAL_43c90a52_4_k_cu_3f65e6d5_162544cuda3std3__45__cpo5beginE,@object
	.size		_ZN40_INTERNAL_43c90a52_4_k_cu_3f65e6d5_162544cuda3std3__45__cpo5beginE,(_ZN40_INTERNAL_43c90a52_4_k_cu_3f65e6d5_162544cuda3std3__442_GLOBAL__N__43c90a52_4_k_cu_3f65e6d5_162546ignoreE - _ZN40_INTERNAL_43c90a52_4_k_cu_3f65e6d5_162544cuda3std3__45__cpo5beginE)
_ZN40_INTERNAL_43c90a52_4_k_cu_3f65e6d5_162544cuda3std3__45__cpo5beginE:
	.zero		1
	.type		_ZN40_INTERNAL_43c90a52_4_k_cu_3f65e6d5_162544cuda3std3__442_GLOBAL__N__43c90a52_4_k_cu_3f65e6d5_162546ignoreE,@object
	.size		_ZN40_INTERNAL_43c90a52_4_k_cu_3f65e6d5_162544cuda3std3__442_GLOBAL__N__43c90a52_4_k_cu_3f65e6d5_162546ignoreE,(_ZN40_INTERNAL_43c90a52_4_k_cu_3f65e6d5_162544cute7productE - _ZN40_INTERNAL_43c90a52_4_k_cu_3f65e6d5_162544cuda3std3__442_GLOBAL__N__43c90a52_4_k_cu_3f65e6d5_162546ignoreE)
_ZN40_INTERNAL_43c90a52_4_k_cu_3f65e6d5_162544cuda3std3__442_GLOBAL__N__43c90a52_4_k_cu_3f65e6d5_162546ignoreE:
	.zero		1
	.type		_ZN40_INTERNAL_43c90a52_4_k_cu_3f65e6d5_162544cute7productE,@object
	.size		_ZN40_INTERNAL_43c90a52_4_k_cu_3f65e6d5_162544cute7productE,(_ZN40_INTERNAL_43c90a52_4_k_cu_3f65e6d5_162544cuda3std3__45__cpo3endE - _ZN40_INTERNAL_43c90a52_4_k_cu_3f65e6d5_162544cute7productE)
_ZN40_INTERNAL_43c90a52_4_k_cu_3f65e6d5_162544cute7productE:
	.zero		1
	.type		_ZN40_INTERNAL_43c90a52_4_k_cu_3f65e6d5_162544cuda3std3__45__cpo3endE,@object
	.size		_ZN40_INTERNAL_43c90a52_4_k_cu_3f65e6d5_162544cuda3std3__45__cpo3endE,(_ZN40_INTERNAL_43c90a52_4_k_cu_3f65e6d5_162544cuda3std3__419piecewise_constructE - _ZN40_INTERNAL_43c90a52_4_k_cu_3f65e6d5_162544cuda3std3__45__cpo3endE)
_ZN40_INTERNAL_43c90a52_4_k_cu_3f65e6d5_162544cuda3std3__45__cpo3endE:
	.zero		1
	.type		_ZN40_INTERNAL_43c90a52_4_k_cu_3f65e6d5_162544cuda3std3__419piecewise_constructE,@object
	.size		_ZN40_INTERNAL_43c90a52_4_k_cu_3f65e6d5_162544cuda3std3__419piecewise_constructE,(_ZN40_INTERNAL_43c90a52_4_k_cu_3f65e6d5_162544cuda3std3__45__cpo4cendE - _ZN40_INTERNAL_43c90a52_4_k_cu_3f65e6d5_162544cuda3std3__419piecewise_constructE)
_ZN40_INTERNAL_43c90a52_4_k_cu_3f65e6d5_162544cuda3std3__419piecewise_constructE:
	.zero		1
	.type		_ZN40_INTERNAL_43c90a52_4_k_cu_3f65e6d5_162544cuda3std3__45__cpo4cendE,@object
	.size		_ZN40_INTERNAL_43c90a52_4_k_cu_3f65e6d5_162544cuda3std3__45__cpo4cendE,(_ZN40_INTERNAL_43c90a52_4_k_cu_3f65e6d5_162544cuda3std6ranges3__45__cpo4swapE - _ZN40_INTERNAL_43c90a52_4_k_cu_3f65e6d5_162544cuda3std3__45__cpo4cendE)
_ZN40_INTERNAL_43c90a52_4_k_cu_3f65e6d5_162544cuda3std3__45__cpo4cendE:
	.zero		1
	.type		_ZN40_INTERNAL_43c90a52_4_k_cu_3f65e6d5_162544cuda3std6ranges3__45__cpo4swapE,@object
	.size		_ZN40_INTERNAL_43c90a52_4_k_cu_3f65e6d5_162544cuda3std6ranges3__45__cpo4swapE,(.L_10 - _ZN40_INTERNAL_43c90a52_4_k_cu_3f65e6d5_162544cuda3std6ranges3__45__cpo4swapE)
_ZN40_INTERNAL_43c90a52_4_k_cu_3f65e6d5_162544cuda3std6ranges3__45__cpo4swapE:
	.zero		1
.L_10:


//--------------------- .nv.constant0._ZN7cutlass13device_kernelINS_4gemm6kernel13GemmUniversalIN4cute5tupleIJiiiiEEENS1_10collective13CollectiveMmaINS1_35MainloopSm100TmaUmmaWarpSpecializedILi3ELi2ELi4ENS5_IJNS4_1CILi1EEESB_SB_EEEEENS5_IJNSA_ILi128EEESE_SE_EEENS_10bfloat16_tENS5_IJlSB_lEEESG_SH_NS4_8TiledMMAINS4_8MMA_AtomIJNS4_20SM100_MMA_F16BF16_SSISG_SG_fLi128ELi128ELNS4_4UMMA5MajorE0ELSM_0ELNSL_7ScaleInE0ELSN_0EEEEEENS4_6LayoutISC_NS5_IJNSA_ILi0EEESR_SR_EEEEENS5_IJNS4_10UnderscoreESU_SU_EEEEENS4_13SM90_TMA_LOADENS4_14ComposedLayoutINS4_7SwizzleILi3ELi4ELi3EEENS4_18smem_ptr_flag_bitsILi16EEENSQ_INS5_IJNSA_ILi8EEENSA_ILi64EEEEEENS5_IJS14_SB_EEEEEEEvNS4_8identityESX_S18_vS19_EENS_8epilogue10collective18CollectiveEpilogueINS1B_23Sm100TmaWarpSpecializedILi4ELi2ELi32ELb1ELb0EEEJSF_NS5_IJNSQ_ISE_SB_EENSQ_INSA_ILi32EEESB_EEEEESG_SH_SG_SH_NS1B_6fusion15FusionCallbacksIS1F_NS1K_17LinearCombinationISG_fSG_fLNS_15FloatRoundStyleE2EEESF_S1J_JEEENS4_5SM1004TMEM4LOAD26SM100_TMEM_LOAD_32dp32b32xESX_NSY_INSZ_ILi2ELi4ELi3EEES12_NSQ_INS5_IJS13_S1H_EEENS5_IJS1H_SB_EEEEEEENS4_39AutoVectorizingCopyWithAssumedAlignmentILi128EEENS4_14SM90_TMA_STOREES1Y_S20_S20_EEEvvEEEEvNT_6ParamsE --------------------------
	.section	.nv.constant0._ZN7cutlass13device_kernelINS_4gemm6kernel13GemmUniversalIN4cute5tupleIJiiiiEEENS1_10collective13CollectiveMmaINS1_35MainloopSm100TmaUmmaWarpSpecializedILi3ELi2ELi4ENS5_IJNS4_1CILi1EEESB_SB_EEEEENS5_IJNSA_ILi128EEESE_SE_EEENS_10bfloat16_tENS5_IJlSB_lEEESG_SH_NS4_8TiledMMAINS4_8MMA_AtomIJNS4_20SM100_MMA_F16BF16_SSISG_SG_fLi128ELi128ELNS4_4UMMA5MajorE0ELSM_0ELNSL_7ScaleInE0ELSN_0EEEEEENS4_6LayoutISC_NS5_IJNSA_ILi0EEESR_SR_EEEEENS5_IJNS4_10UnderscoreESU_SU_EEEEENS4_13SM90_TMA_LOADENS4_14ComposedLayoutINS4_7SwizzleILi3ELi4ELi3EEENS4_18smem_ptr_flag_bitsILi16EEENSQ_INS5_IJNSA_ILi8EEENSA_ILi64EEEEEENS5_IJS14_SB_EEEEEEEvNS4_8identityESX_S18_vS19_EENS_8epilogue10collective18CollectiveEpilogueINS1B_23Sm100TmaWarpSpecializedILi4ELi2ELi32ELb1ELb0EEEJSF_NS5_IJNSQ_ISE_SB_EENSQ_INSA_ILi32EEESB_EEEEESG_SH_SG_SH_NS1B_6fusion15FusionCallbacksIS1F_NS1K_17LinearCombinationISG_fSG_fLNS_15FloatRoundStyleE2EEESF_S1J_JEEENS4_5SM1004TMEM4LOAD26SM100_TMEM_LOAD_32dp32b32xESX_NSY_INSZ_ILi2ELi4ELi3EEES12_NSQ_INS5_IJS13_S1H_EEENS5_IJS1H_SB_EEEEEEENS4_39AutoVectorizingCopyWithAssumedAlignmentILi128EEENS4_14SM90_TMA_STOREES1Y_S20_S20_EEEvvEEEEvNT_6ParamsE,"a",@progbits
	.sectionflags	@""
	.align	4
.nv.constant0._ZN7cutlass13device_kernelINS_4gemm6kernel13GemmUniversalIN4cute5tupleIJiiiiEEENS1_10collective13CollectiveMmaINS1_35MainloopSm100TmaUmmaWarpSpecializedILi3ELi2ELi4ENS5_IJNS4_1CILi1EEESB_SB_EEEEENS5_IJNSA_ILi128EEESE_SE_EEENS_10bfloat16_tENS5_IJlSB_lEEESG_SH_NS4_8TiledMMAINS4_8MMA_AtomIJNS4_20SM100_MMA_F16BF16_SSISG_SG_fLi128ELi128ELNS4_4UMMA5MajorE0ELSM_0ELNSL_7ScaleInE0ELSN_0EEEEEENS4_6LayoutISC_NS5_IJNSA_ILi0EEESR_SR_EEEEENS5_IJNS4_10UnderscoreESU_SU_EEEEENS4_13SM90_TMA_LOADENS4_14ComposedLayoutINS4_7SwizzleILi3ELi4ELi3EEENS4_18smem_ptr_flag_bitsILi16EEENSQ_INS5_IJNSA_ILi8EEENSA_ILi64EEEEEENS5_IJS14_SB_EEEEEEEvNS4_8identityESX_S18_vS19_EENS_8epilogue10collective18CollectiveEpilogueINS1B_23Sm100TmaWarpSpecializedILi4ELi2ELi32ELb1ELb0EEEJSF_NS5_IJNSQ_ISE_SB_EENSQ_INSA_ILi32EEESB_EEEEESG_SH_SG_SH_NS1B_6fusion15FusionCallbacksIS1F_NS1K_17LinearCombinationISG_fSG_fLNS_15FloatRoundStyleE2EEESF_S1J_JEEENS4_5SM1004TMEM4LOAD26SM100_TMEM_LOAD_32dp32b32xESX_NSY_INSZ_ILi2ELi4ELi3EEES12_NSQ_INS5_IJS13_S1H_EEENS5_IJS1H_SB_EEEEEEENS4_39AutoVectorizingCopyWithAssumedAlignmentILi128EEENS4_14SM90_TMA_STOREES1Y_S20_S20_EEEvvEEEEvNT_6ParamsE:
	.zero		2944


//--------------------- SYMBOLS --------------------------

	.type		.nv.reservedSmem.offset0,@object
	.size		.nv.reservedSmem.offset0,0x4
	.type		.nv.reservedSmem.cap,@object
	.size		.nv.reservedSmem.cap,0x4
	.type		__assertfail,@function
